//
// Generated by NVIDIA NVVM Compiler
//
// Compiler Build ID: CL-36424714
// Cuda compilation tools, release 13.0, V13.0.88
// Based on NVVM 20.0.0
//

.version 9.0
.target sm_100
.address_size 64

	// .globl	_Z32nppiResize_8u_C1R_nearest_kernelPKhi8NppiSize8NppiRectPhiS1_S2_

.visible .entry _Z32nppiResize_8u_C1R_nearest_kernelPKhi8NppiSize8NppiRectPhiS1_S2_(
	.param .u64 .ptr .align 1 _Z32nppiResize_8u_C1R_nearest_kernelPKhi8NppiSize8NppiRectPhiS1_S2__param_0,
	.param .u32 _Z32nppiResize_8u_C1R_nearest_kernelPKhi8NppiSize8NppiRectPhiS1_S2__param_1,
	.param .align 4 .b8 _Z32nppiResize_8u_C1R_nearest_kernelPKhi8NppiSize8NppiRectPhiS1_S2__param_2[8],
	.param .align 4 .b8 _Z32nppiResize_8u_C1R_nearest_kernelPKhi8NppiSize8NppiRectPhiS1_S2__param_3[16],
	.param .u64 .ptr .align 1 _Z32nppiResize_8u_C1R_nearest_kernelPKhi8NppiSize8NppiRectPhiS1_S2__param_4,
	.param .u32 _Z32nppiResize_8u_C1R_nearest_kernelPKhi8NppiSize8NppiRectPhiS1_S2__param_5,
	.param .align 4 .b8 _Z32nppiResize_8u_C1R_nearest_kernelPKhi8NppiSize8NppiRectPhiS1_S2__param_6[8],
	.param .align 4 .b8 _Z32nppiResize_8u_C1R_nearest_kernelPKhi8NppiSize8NppiRectPhiS1_S2__param_7[16]
)
{
	.reg .pred 	%p<4>;
	.reg .b16 	%rs<2>;
	.reg .b32 	%r<39>;
	.reg .b32 	%f<11>;
	.reg .b64 	%rd<13>;

	ld.param.u32 	%r12, [_Z32nppiResize_8u_C1R_nearest_kernelPKhi8NppiSize8NppiRectPhiS1_S2__param_7+4];
	ld.param.u32 	%r11, [_Z32nppiResize_8u_C1R_nearest_kernelPKhi8NppiSize8NppiRectPhiS1_S2__param_7];
	ld.param.u32 	%r9, [_Z32nppiResize_8u_C1R_nearest_kernelPKhi8NppiSize8NppiRectPhiS1_S2__param_3+12];
	ld.param.u32 	%r8, [_Z32nppiResize_8u_C1R_nearest_kernelPKhi8NppiSize8NppiRectPhiS1_S2__param_3+8];
	ld.param.u32 	%r7, [_Z32nppiResize_8u_C1R_nearest_kernelPKhi8NppiSize8NppiRectPhiS1_S2__param_3+4];
	ld.param.u32 	%r6, [_Z32nppiResize_8u_C1R_nearest_kernelPKhi8NppiSize8NppiRectPhiS1_S2__param_3];
	ld.param.u64 	%rd1, [_Z32nppiResize_8u_C1R_nearest_kernelPKhi8NppiSize8NppiRectPhiS1_S2__param_0];
	ld.param.u32 	%r13, [_Z32nppiResize_8u_C1R_nearest_kernelPKhi8NppiSize8NppiRectPhiS1_S2__param_7+8];
	ld.param.u32 	%r5, [_Z32nppiResize_8u_C1R_nearest_kernelPKhi8NppiSize8NppiRectPhiS1_S2__param_1];
	ld.param.u64 	%rd2, [_Z32nppiResize_8u_C1R_nearest_kernelPKhi8NppiSize8NppiRectPhiS1_S2__param_4];
	ld.param.u32 	%r10, [_Z32nppiResize_8u_C1R_nearest_kernelPKhi8NppiSize8NppiRectPhiS1_S2__param_5];
	ld.param.u32 	%r15, [_Z32nppiResize_8u_C1R_nearest_kernelPKhi8NppiSize8NppiRectPhiS1_S2__param_7+12];
	mov.u32 	%r16, %ctaid.x;
	mov.u32 	%r17, %ntid.x;
	mov.u32 	%r18, %tid.x;
	mad.lo.s32 	%r3, %r16, %r17, %r18;
	mov.u32 	%r19, %ctaid.y;
	mov.u32 	%r20, %ntid.y;
	mov.u32 	%r21, %tid.y;
	mad.lo.s32 	%r22, %r19, %r20, %r21;
	setp.ge.s32 	%p1, %r3, %r13;
	setp.ge.s32 	%p2, %r22, %r15;
	or.pred  	%p3, %p1, %p2;
	@%p3 bra 	$L__BB0_2;
	cvta.to.global.u64 	%rd3, %rd1;
	cvta.to.global.u64 	%rd4, %rd2;
	cvt.rn.f32.s32 	%f1, %r8;
	cvt.rn.f32.s32 	%f2, %r13;
	div.rn.f32 	%f3, %f1, %f2;
	cvt.rn.f32.s32 	%f4, %r9;
	cvt.rn.f32.u32 	%f5, %r15;
	div.rn.f32 	%f6, %f4, %f5;
	cvt.rn.f32.s32 	%f7, %r3;
	fma.rn.f32 	%f8, %f3, %f7, 0f3F000000;
	cvt.rzi.s32.f32 	%r23, %f8;
	add.s32 	%r24, %r23, %r6;
	cvt.rn.f32.u32 	%f9, %r22;
	fma.rn.f32 	%f10, %f6, %f9, 0f3F000000;
	cvt.rzi.s32.f32 	%r25, %f10;
	add.s32 	%r26, %r25, %r7;
	max.s32 	%r27, %r24, %r6;
	add.s32 	%r28, %r8, %r6;
	add.s32 	%r29, %r28, -1;
	min.s32 	%r30, %r27, %r29;
	max.s32 	%r31, %r26, %r7;
	add.s32 	%r32, %r9, %r7;
	add.s32 	%r33, %r32, -1;
	min.s32 	%r34, %r31, %r33;
	mul.lo.s32 	%r35, %r34, %r5;
	cvt.s64.s32 	%rd5, %r35;
	add.s32 	%r36, %r12, %r22;
	mul.lo.s32 	%r37, %r36, %r10;
	cvt.s64.s32 	%rd6, %r37;
	cvt.s64.s32 	%rd7, %r30;
	add.s64 	%rd8, %rd5, %rd7;
	add.s64 	%rd9, %rd3, %rd8;
	ld.global.u8 	%rs1, [%rd9];
	add.s32 	%r38, %r11, %r3;
	cvt.s64.s32 	%rd10, %r38;
	add.s64 	%rd11, %rd6, %rd10;
	add.s64 	%rd12, %rd4, %rd11;
	st.global.u8 	[%rd12], %rs1;
$L__BB0_2:
	ret;

}
	// .globl	_Z31nppiResize_8u_C1R_linear_kernelPKhi8NppiSize8NppiRectPhiS1_S2_
.visible .entry _Z31nppiResize_8u_C1R_linear_kernelPKhi8NppiSize8NppiRectPhiS1_S2_(
	.param .u64 .ptr .align 1 _Z31nppiResize_8u_C1R_linear_kernelPKhi8NppiSize8NppiRectPhiS1_S2__param_0,
	.param .u32 _Z31nppiResize_8u_C1R_linear_kernelPKhi8NppiSize8NppiRectPhiS1_S2__param_1,
	.param .align 4 .b8 _Z31nppiResize_8u_C1R_linear_kernelPKhi8NppiSize8NppiRectPhiS1_S2__param_2[8],
	.param .align 4 .b8 _Z31nppiResize_8u_C1R_linear_kernelPKhi8NppiSize8NppiRectPhiS1_S2__param_3[16],
	.param .u64 .ptr .align 1 _Z31nppiResize_8u_C1R_linear_kernelPKhi8NppiSize8NppiRectPhiS1_S2__param_4,
	.param .u32 _Z31nppiResize_8u_C1R_linear_kernelPKhi8NppiSize8NppiRectPhiS1_S2__param_5,
	.param .align 4 .b8 _Z31nppiResize_8u_C1R_linear_kernelPKhi8NppiSize8NppiRectPhiS1_S2__param_6[8],
	.param .align 4 .b8 _Z31nppiResize_8u_C1R_linear_kernelPKhi8NppiSize8NppiRectPhiS1_S2__param_7[16]
)
{
	.reg .pred 	%p<4>;
	.reg .b16 	%rs<5>;
	.reg .b32 	%r<41>;
	.reg .b32 	%f<28>;
	.reg .b64 	%rd<19>;

	ld.param.u32 	%r12, [_Z31nppiResize_8u_C1R_linear_kernelPKhi8NppiSize8NppiRectPhiS1_S2__param_7+4];
	ld.param.u32 	%r11, [_Z31nppiResize_8u_C1R_linear_kernelPKhi8NppiSize8NppiRectPhiS1_S2__param_7];
	ld.param.u32 	%r9, [_Z31nppiResize_8u_C1R_linear_kernelPKhi8NppiSize8NppiRectPhiS1_S2__param_3+12];
	ld.param.u32 	%r8, [_Z31nppiResize_8u_C1R_linear_kernelPKhi8NppiSize8NppiRectPhiS1_S2__param_3+8];
	ld.param.u32 	%r7, [_Z31nppiResize_8u_C1R_linear_kernelPKhi8NppiSize8NppiRectPhiS1_S2__param_3+4];
	ld.param.u32 	%r6, [_Z31nppiResize_8u_C1R_linear_kernelPKhi8NppiSize8NppiRectPhiS1_S2__param_3];
	ld.param.u64 	%rd1, [_Z31nppiResize_8u_C1R_linear_kernelPKhi8NppiSize8NppiRectPhiS1_S2__param_0];
	ld.param.u32 	%r13, [_Z31nppiResize_8u_C1R_linear_kernelPKhi8NppiSize8NppiRectPhiS1_S2__param_7+8];
	ld.param.u32 	%r5, [_Z31nppiResize_8u_C1R_linear_kernelPKhi8NppiSize8NppiRectPhiS1_S2__param_1];
	ld.param.u64 	%rd2, [_Z31nppiResize_8u_C1R_linear_kernelPKhi8NppiSize8NppiRectPhiS1_S2__param_4];
	ld.param.u32 	%r10, [_Z31nppiResize_8u_C1R_linear_kernelPKhi8NppiSize8NppiRectPhiS1_S2__param_5];
	ld.param.u32 	%r15, [_Z31nppiResize_8u_C1R_linear_kernelPKhi8NppiSize8NppiRectPhiS1_S2__param_7+12];
	mov.u32 	%r16, %ctaid.x;
	mov.u32 	%r17, %ntid.x;
	mov.u32 	%r18, %tid.x;
	mad.lo.s32 	%r3, %r16, %r17, %r18;
	mov.u32 	%r19, %ctaid.y;
	mov.u32 	%r20, %ntid.y;
	mov.u32 	%r21, %tid.y;
	mad.lo.s32 	%r22, %r19, %r20, %r21;
	setp.ge.s32 	%p1, %r3, %r13;
	setp.ge.s32 	%p2, %r22, %r15;
	or.pred  	%p3, %p1, %p2;
	@%p3 bra 	$L__BB1_2;
	cvta.to.global.u64 	%rd3, %rd1;
	cvta.to.global.u64 	%rd4, %rd2;
	cvt.rn.f32.s32 	%f1, %r8;
	cvt.rn.f32.s32 	%f2, %r13;
	div.rn.f32 	%f3, %f1, %f2;
	cvt.rn.f32.s32 	%f4, %r9;
	cvt.rn.f32.u32 	%f5, %r15;
	div.rn.f32 	%f6, %f4, %f5;
	cvt.rn.f32.s32 	%f7, %r3;
	cvt.rn.f32.s32 	%f8, %r6;
	fma.rn.f32 	%f9, %f3, %f7, %f8;
	cvt.rn.f32.u32 	%f10, %r22;
	cvt.rn.f32.s32 	%f11, %r7;
	fma.rn.f32 	%f12, %f6, %f10, %f11;
	cvt.rzi.s32.f32 	%r23, %f9;
	cvt.rzi.s32.f32 	%r24, %f12;
	add.s32 	%r25, %r23, 1;
	add.s32 	%r26, %r8, %r6;
	add.s32 	%r27, %r26, -1;
	min.s32 	%r28, %r25, %r27;
	add.s32 	%r29, %r24, 1;
	add.s32 	%r30, %r9, %r7;
	add.s32 	%r31, %r30, -1;
	min.s32 	%r32, %r29, %r31;
	max.s32 	%r33, %r23, %r6;
	max.s32 	%r34, %r24, %r7;
	cvt.rn.f32.s32 	%f13, %r33;
	sub.f32 	%f14, %f9, %f13;
	cvt.rn.f32.s32 	%f15, %r34;
	sub.f32 	%f16, %f12, %f15;
	mul.lo.s32 	%r35, %r34, %r5;
	cvt.s64.s32 	%rd5, %r35;
	add.s64 	%rd6, %rd3, %rd5;
	mul.lo.s32 	%r36, %r32, %r5;
	cvt.s64.s32 	%rd7, %r36;
	add.s64 	%rd8, %rd3, %rd7;
	cvt.s64.s32 	%rd9, %r33;
	add.s64 	%rd10, %rd6, %rd9;
	ld.global.u8 	%rs1, [%rd10];
	cvt.rn.f32.u16 	%f17, %rs1;
	cvt.s64.s32 	%rd11, %r28;
	add.s64 	%rd12, %rd6, %rd11;
	ld.global.u8 	%rs2, [%rd12];
	cvt.rn.f32.u16 	%f18, %rs2;
	add.s64 	%rd13, %rd8, %rd9;
	ld.global.u8 	%rs3, [%rd13];
	cvt.rn.f32.u16 	%f19, %rs3;
	add.s64 	%rd14, %rd8, %rd11;
	ld.global.u8 	%rs4, [%rd14];
	cvt.rn.f32.u16 	%f20, %rs4;
	sub.f32 	%f21, %f18, %f17;
	fma.rn.f32 	%f22, %f14, %f21, %f17;
	sub.f32 	%f23, %f20, %f19;
	fma.rn.f32 	%f24, %f14, %f23, %f19;
	sub.f32 	%f25, %f24, %f22;
	fma.rn.f32 	%f26, %f16, %f25, %f22;
	add.s32 	%r37, %r12, %r22;
	mul.lo.s32 	%r38, %r37, %r10;
	cvt.s64.s32 	%rd15, %r38;
	add.f32 	%f27, %f26, 0f3F000000;
	cvt.rzi.u32.f32 	%r39, %f27;
	add.s32 	%r40, %r11, %r3;
	cvt.s64.s32 	%rd16, %r40;
	add.s64 	%rd17, %rd15, %rd16;
	add.s64 	%rd18, %rd4, %rd17;
	st.global.u8 	[%rd18], %r39;
$L__BB1_2:
	ret;

}
	// .globl	_Z32nppiResize_8u_C3R_nearest_kernelPKhi8NppiSize8NppiRectPhiS1_S2_
.visible .entry _Z32nppiResize_8u_C3R_nearest_kernelPKhi8NppiSize8NppiRectPhiS1_S2_(
	.param .u64 .ptr .align 1 _Z32nppiResize_8u_C3R_nearest_kernelPKhi8NppiSize8NppiRectPhiS1_S2__param_0,
	.param .u32 _Z32nppiResize_8u_C3R_nearest_kernelPKhi8NppiSize8NppiRectPhiS1_S2__param_1,
	.param .align 4 .b8 _Z32nppiResize_8u_C3R_nearest_kernelPKhi8NppiSize8NppiRectPhiS1_S2__param_2[8],
	.param .align 4 .b8 _Z32nppiResize_8u_C3R_nearest_kernelPKhi8NppiSize8NppiRectPhiS1_S2__param_3[16],
	.param .u64 .ptr .align 1 _Z32nppiResize_8u_C3R_nearest_kernelPKhi8NppiSize8NppiRectPhiS1_S2__param_4,
	.param .u32 _Z32nppiResize_8u_C3R_nearest_kernelPKhi8NppiSize8NppiRectPhiS1_S2__param_5,
	.param .align 4 .b8 _Z32nppiResize_8u_C3R_nearest_kernelPKhi8NppiSize8NppiRectPhiS1_S2__param_6[8],
	.param .align 4 .b8 _Z32nppiResize_8u_C3R_nearest_kernelPKhi8NppiSize8NppiRectPhiS1_S2__param_7[16]
)
{
	.reg .pred 	%p<4>;
	.reg .b16 	%rs<4>;
	.reg .b32 	%r<41>;
	.reg .b32 	%f<11>;
	.reg .b64 	%rd<13>;

	ld.param.u32 	%r12, [_Z32nppiResize_8u_C3R_nearest_kernelPKhi8NppiSize8NppiRectPhiS1_S2__param_7+4];
	ld.param.u32 	%r11, [_Z32nppiResize_8u_C3R_nearest_kernelPKhi8NppiSize8NppiRectPhiS1_S2__param_7];
	ld.param.u32 	%r9, [_Z32nppiResize_8u_C3R_nearest_kernelPKhi8NppiSize8NppiRectPhiS1_S2__param_3+12];
	ld.param.u32 	%r8, [_Z32nppiResize_8u_C3R_nearest_kernelPKhi8NppiSize8NppiRectPhiS1_S2__param_3+8];
	ld.param.u32 	%r7, [_Z32nppiResize_8u_C3R_nearest_kernelPKhi8NppiSize8NppiRectPhiS1_S2__param_3+4];
	ld.param.u32 	%r6, [_Z32nppiResize_8u_C3R_nearest_kernelPKhi8NppiSize8NppiRectPhiS1_S2__param_3];
	ld.param.u64 	%rd1, [_Z32nppiResize_8u_C3R_nearest_kernelPKhi8NppiSize8NppiRectPhiS1_S2__param_0];
	ld.param.u32 	%r13, [_Z32nppiResize_8u_C3R_nearest_kernelPKhi8NppiSize8NppiRectPhiS1_S2__param_7+8];
	ld.param.u32 	%r5, [_Z32nppiResize_8u_C3R_nearest_kernelPKhi8NppiSize8NppiRectPhiS1_S2__param_1];
	ld.param.u64 	%rd2, [_Z32nppiResize_8u_C3R_nearest_kernelPKhi8NppiSize8NppiRectPhiS1_S2__param_4];
	ld.param.u32 	%r10, [_Z32nppiResize_8u_C3R_nearest_kernelPKhi8NppiSize8NppiRectPhiS1_S2__param_5];
	ld.param.u32 	%r15, [_Z32nppiResize_8u_C3R_nearest_kernelPKhi8NppiSize8NppiRectPhiS1_S2__param_7+12];
	mov.u32 	%r16, %ctaid.x;
	mov.u32 	%r17, %ntid.x;
	mov.u32 	%r18, %tid.x;
	mad.lo.s32 	%r3, %r16, %r17, %r18;
	mov.u32 	%r19, %ctaid.y;
	mov.u32 	%r20, %ntid.y;
	mov.u32 	%r21, %tid.y;
	mad.lo.s32 	%r22, %r19, %r20, %r21;
	setp.ge.s32 	%p1, %r3, %r13;
	setp.ge.s32 	%p2, %r22, %r15;
	or.pred  	%p3, %p1, %p2;
	@%p3 bra 	$L__BB2_2;
	cvta.to.global.u64 	%rd3, %rd1;
	cvta.to.global.u64 	%rd4, %rd2;
	cvt.rn.f32.s32 	%f1, %r8;
	cvt.rn.f32.s32 	%f2, %r13;
	div.rn.f32 	%f3, %f1, %f2;
	cvt.rn.f32.s32 	%f4, %r9;
	cvt.rn.f32.u32 	%f5, %r15;
	div.rn.f32 	%f6, %f4, %f5;
	cvt.rn.f32.s32 	%f7, %r3;
	fma.rn.f32 	%f8, %f3, %f7, 0f3F000000;
	cvt.rzi.s32.f32 	%r23, %f8;
	add.s32 	%r24, %r23, %r6;
	cvt.rn.f32.u32 	%f9, %r22;
	fma.rn.f32 	%f10, %f6, %f9, 0f3F000000;
	cvt.rzi.s32.f32 	%r25, %f10;
	add.s32 	%r26, %r25, %r7;
	max.s32 	%r27, %r24, %r6;
	add.s32 	%r28, %r8, %r6;
	add.s32 	%r29, %r28, -1;
	min.s32 	%r30, %r27, %r29;
	max.s32 	%r31, %r26, %r7;
	add.s32 	%r32, %r9, %r7;
	add.s32 	%r33, %r32, -1;
	min.s32 	%r34, %r31, %r33;
	mul.lo.s32 	%r35, %r34, %r5;
	cvt.s64.s32 	%rd5, %r35;
	add.s32 	%r36, %r12, %r22;
	mul.lo.s32 	%r37, %r36, %r10;
	cvt.s64.s32 	%rd6, %r37;
	mul.lo.s32 	%r38, %r30, 3;
	add.s32 	%r39, %r11, %r3;
	mul.lo.s32 	%r40, %r39, 3;
	cvt.s64.s32 	%rd7, %r38;
	add.s64 	%rd8, %rd5, %rd7;
	add.s64 	%rd9, %rd3, %rd8;
	ld.global.u8 	%rs1, [%rd9];
	cvt.s64.s32 	%rd10, %r40;
	add.s64 	%rd11, %rd6, %rd10;
	add.s64 	%rd12, %rd4, %rd11;
	st.global.u8 	[%rd12], %rs1;
	ld.global.u8 	%rs2, [%rd9+1];
	st.global.u8 	[%rd12+1], %rs2;
	ld.global.u8 	%rs3, [%rd9+2];
	st.global.u8 	[%rd12+2], %rs3;
$L__BB2_2:
	ret;

}
	// .globl	_Z32nppiResize_32f_C3R_linear_kernelPKfi8NppiSize8NppiRectPfiS1_S2_
.visible .entry _Z32nppiResize_32f_C3R_linear_kernelPKfi8NppiSize8NppiRectPfiS1_S2_(
	.param .u64 .ptr .align 1 _Z32nppiResize_32f_C3R_linear_kernelPKfi8NppiSize8NppiRectPfiS1_S2__param_0,
	.param .u32 _Z32nppiResize_32f_C3R_linear_kernelPKfi8NppiSize8NppiRectPfiS1_S2__param_1,
	.param .align 4 .b8 _Z32nppiResize_32f_C3R_linear_kernelPKfi8NppiSize8NppiRectPfiS1_S2__param_2[8],
	.param .align 4 .b8 _Z32nppiResize_32f_C3R_linear_kernelPKfi8NppiSize8NppiRectPfiS1_S2__param_3[16],
	.param .u64 .ptr .align 1 _Z32nppiResize_32f_C3R_linear_kernelPKfi8NppiSize8NppiRectPfiS1_S2__param_4,
	.param .u32 _Z32nppiResize_32f_C3R_linear_kernelPKfi8NppiSize8NppiRectPfiS1_S2__param_5,
	.param .align 4 .b8 _Z32nppiResize_32f_C3R_linear_kernelPKfi8NppiSize8NppiRectPfiS1_S2__param_6[8],
	.param .align 4 .b8 _Z32nppiResize_32f_C3R_linear_kernelPKfi8NppiSize8NppiRectPfiS1_S2__param_7[16]
)
{
	.reg .pred 	%p<4>;
	.reg .b32 	%r<43>;
	.reg .b32 	%f<47>;
	.reg .b64 	%rd<19>;

	ld.param.u32 	%r12, [_Z32nppiResize_32f_C3R_linear_kernelPKfi8NppiSize8NppiRectPfiS1_S2__param_7+4];
	ld.param.u32 	%r11, [_Z32nppiResize_32f_C3R_linear_kernelPKfi8NppiSize8NppiRectPfiS1_S2__param_7];
	ld.param.u32 	%r9, [_Z32nppiResize_32f_C3R_linear_kernelPKfi8NppiSize8NppiRectPfiS1_S2__param_3+12];
	ld.param.u32 	%r8, [_Z32nppiResize_32f_C3R_linear_kernelPKfi8NppiSize8NppiRectPfiS1_S2__param_3+8];
	ld.param.u32 	%r7, [_Z32nppiResize_32f_C3R_linear_kernelPKfi8NppiSize8NppiRectPfiS1_S2__param_3+4];
	ld.param.u32 	%r6, [_Z32nppiResize_32f_C3R_linear_kernelPKfi8NppiSize8NppiRectPfiS1_S2__param_3];
	ld.param.u64 	%rd1, [_Z32nppiResize_32f_C3R_linear_kernelPKfi8NppiSize8NppiRectPfiS1_S2__param_0];
	ld.param.u32 	%r13, [_Z32nppiResize_32f_C3R_linear_kernelPKfi8NppiSize8NppiRectPfiS1_S2__param_7+8];
	ld.param.u32 	%r5, [_Z32nppiResize_32f_C3R_linear_kernelPKfi8NppiSize8NppiRectPfiS1_S2__param_1];
	ld.param.u64 	%rd2, [_Z32nppiResize_32f_C3R_linear_kernelPKfi8NppiSize8NppiRectPfiS1_S2__param_4];
	ld.param.u32 	%r10, [_Z32nppiResize_32f_C3R_linear_kernelPKfi8NppiSize8NppiRectPfiS1_S2__param_5];
	ld.param.u32 	%r15, [_Z32nppiResize_32f_C3R_linear_kernelPKfi8NppiSize8NppiRectPfiS1_S2__param_7+12];
	mov.u32 	%r16, %ctaid.x;
	mov.u32 	%r17, %ntid.x;
	mov.u32 	%r18, %tid.x;
	mad.lo.s32 	%r3, %r16, %r17, %r18;
	mov.u32 	%r19, %ctaid.y;
	mov.u32 	%r20, %ntid.y;
	mov.u32 	%r21, %tid.y;
	mad.lo.s32 	%r22, %r19, %r20, %r21;
	setp.ge.s32 	%p1, %r3, %r13;
	setp.ge.s32 	%p2, %r22, %r15;
	or.pred  	%p3, %p1, %p2;
	@%p3 bra 	$L__BB3_2;
	cvta.to.global.u64 	%rd3, %rd1;
	cvta.to.global.u64 	%rd4, %rd2;
	cvt.rn.f32.s32 	%f1, %r8;
	cvt.rn.f32.s32 	%f2, %r13;
	div.rn.f32 	%f3, %f1, %f2;
	cvt.rn.f32.s32 	%f4, %r9;
	cvt.rn.f32.u32 	%f5, %r15;
	div.rn.f32 	%f6, %f4, %f5;
	cvt.rn.f32.s32 	%f7, %r3;
	cvt.rn.f32.s32 	%f8, %r6;
	fma.rn.f32 	%f9, %f3, %f7, %f8;
	cvt.rn.f32.u32 	%f10, %r22;
	cvt.rn.f32.s32 	%f11, %r7;
	fma.rn.f32 	%f12, %f6, %f10, %f11;
	cvt.rzi.s32.f32 	%r23, %f9;
	cvt.rzi.s32.f32 	%r24, %f12;
	add.s32 	%r25, %r23, 1;
	add.s32 	%r26, %r8, %r6;
	add.s32 	%r27, %r26, -1;
	min.s32 	%r28, %r25, %r27;
	add.s32 	%r29, %r24, 1;
	add.s32 	%r30, %r9, %r7;
	add.s32 	%r31, %r30, -1;
	min.s32 	%r32, %r29, %r31;
	max.s32 	%r33, %r23, %r6;
	max.s32 	%r34, %r24, %r7;
	cvt.rn.f32.s32 	%f13, %r33;
	sub.f32 	%f14, %f9, %f13;
	cvt.rn.f32.s32 	%f15, %r34;
	sub.f32 	%f16, %f12, %f15;
	mul.lo.s32 	%r35, %r34, %r5;
	cvt.s64.s32 	%rd5, %r35;
	add.s64 	%rd6, %rd3, %rd5;
	mul.lo.s32 	%r36, %r32, %r5;
	cvt.s64.s32 	%rd7, %r36;
	add.s64 	%rd8, %rd3, %rd7;
	add.s32 	%r37, %r12, %r22;
	mul.lo.s32 	%r38, %r37, %r10;
	cvt.s64.s32 	%rd9, %r38;
	add.s64 	%rd10, %rd4, %rd9;
	add.s32 	%r39, %r11, %r3;
	mul.lo.s32 	%r40, %r39, 3;
	mul.lo.s32 	%r41, %r28, 3;
	mul.lo.s32 	%r42, %r33, 3;
	mul.wide.s32 	%rd11, %r42, 4;
	add.s64 	%rd12, %rd6, %rd11;
	ld.global.f32 	%f17, [%rd12];
	mul.wide.s32 	%rd13, %r41, 4;
	add.s64 	%rd14, %rd6, %rd13;
	ld.global.f32 	%f18, [%rd14];
	add.s64 	%rd15, %rd8, %rd11;
	ld.global.f32 	%f19, [%rd15];
	add.s64 	%rd16, %rd8, %rd13;
	ld.global.f32 	%f20, [%rd16];
	sub.f32 	%f21, %f18, %f17;
	fma.rn.f32 	%f22, %f14, %f21, %f17;
	sub.f32 	%f23, %f20, %f19;
	fma.rn.f32 	%f24, %f14, %f23, %f19;
	sub.f32 	%f25, %f24, %f22;
	fma.rn.f32 	%f26, %f16, %f25, %f22;
	mul.wide.s32 	%rd17, %r40, 4;
	add.s64 	%rd18, %rd10, %rd17;
	st.global.f32 	[%rd18], %f26;
	ld.global.f32 	%f27, [%rd12+4];
	ld.global.f32 	%f28, [%rd14+4];
	ld.global.f32 	%f29, [%rd15+4];
	ld.global.f32 	%f30, [%rd16+4];
	sub.f32 	%f31, %f28, %f27;
	fma.rn.f32 	%f32, %f14, %f31, %f27;
	sub.f32 	%f33, %f30, %f29;
	fma.rn.f32 	%f34, %f14, %f33, %f29;
	sub.f32 	%f35, %f34, %f32;
	fma.rn.f32 	%f36, %f16, %f35, %f32;
	st.global.f32 	[%rd18+4], %f36;
	ld.global.f32 	%f37, [%rd12+8];
	ld.global.f32 	%f38, [%rd14+8];
	ld.global.f32 	%f39, [%rd15+8];
	ld.global.f32 	%f40, [%rd16+8];
	sub.f32 	%f41, %f38, %f37;
	fma.rn.f32 	%f42, %f14, %f41, %f37;
	sub.f32 	%f43, %f40, %f39;
	fma.rn.f32 	%f44, %f14, %f43, %f39;
	sub.f32 	%f45, %f44, %f42;
	fma.rn.f32 	%f46, %f16, %f45, %f42;
	st.global.f32 	[%rd18+8], %f46;
$L__BB3_2:
	ret;

}


// ===== COMPILED SASS (sm_100) =====

	.target	sm_100

	.elftype	@"ET_EXEC"


//--------------------- .note.nv.tkinfo           --------------------------
	.section	.note.nv.tkinfo,"",@"SHT_NOTE"
	.sectionflags	@"SHF_NOTE_NV_TKINFO"
	.tkinfo
        /*0018*/ 	.word	0x00000002
        /*0030*/ 	.string	""
        /*0030*/ 	.string	"ptxas"
        /*0030*/ 	.string	"Cuda compilation tools, release 13.0, V13.0.88"
        /*0030*/ 	.string	"Build cuda_13.0.r13.0/compiler.36424714_0"
        /*0030*/ 	.string	"-arch sm_100 -m 64 "



//--------------------- .note.nv.cuinfo           --------------------------
	.section	.note.nv.cuinfo,"",@"SHT_NOTE"
	.sectionflags	@"SHF_NOTE_NV_CUINFO"
        /*0018*/ 	.short	0x0002
        /*001a*/ 	.short	0x0064
        /*001c*/ 	.short	0x0082
	.zero		2


//--------------------- .nv.info                  --------------------------
	.section	.nv.info,"",@"SHT_CUDA_INFO"
	.align	4


	//----- nvinfo : EIATTR_REGCOUNT
	.align		4
        /*0000*/ 	.byte	0x04, 0x2f
        /*0002*/ 	.short	(.L_1 - .L_0)
	.align		4
.L_0:
        /*0004*/ 	.word	index@(_Z32nppiResize_8u_C1R_nearest_kernelPKhi8NppiSize8NppiRectPhiS1_S2_)
        /*0008*/ 	.word	0x00000011


	//----- nvinfo : EIATTR_FRAME_SIZE
	.align		4
.L_1:
        /*000c*/ 	.byte	0x04, 0x11
        /*000e*/ 	.short	(.L_3 - .L_2)
	.align		4
.L_2:
        /*0010*/ 	.word	index@($__internal_3_$__cuda_sm3x_div_rn_noftz_f32_slowpath)
        /*0014*/ 	.word	0x00000000


	//----- nvinfo : EIATTR_FRAME_SIZE
	.align		4
.L_3:
        /*0018*/ 	.byte	0x04, 0x11
        /*001a*/ 	.short	(.L_5 - .L_4)
	.align		4
.L_4:
        /*001c*/ 	.word	index@(_Z32nppiResize_8u_C1R_nearest_kernelPKhi8NppiSize8NppiRectPhiS1_S2_)
        /*0020*/ 	.word	0x00000000


	//----- nvinfo : EIATTR_REGCOUNT
	.align		4
.L_5:
        /*0024*/ 	.byte	0x04, 0x2f
        /*0026*/ 	.short	(.L_7 - .L_6)
	.align		4
.L_6:
        /*0028*/ 	.word	index@(_Z31nppiResize_8u_C1R_linear_kernelPKhi8NppiSize8NppiRectPhiS1_S2_)
        /*002c*/ 	.word	0x00000017


	//----- nvinfo : EIATTR_FRAME_SIZE
	.align		4
.L_7:
        /*0030*/ 	.byte	0x04, 0x11
        /*0032*/ 	.short	(.L_9 - .L_8)
	.align		4
.L_8:
        /*0034*/ 	.word	index@($__internal_2_$__cuda_sm3x_div_rn_noftz_f32_slowpath)
        /*0038*/ 	.word	0x00000000


	//----- nvinfo : EIATTR_FRAME_SIZE
	.align		4
.L_9:
        /*003c*/ 	.byte	0x04, 0x11
        /*003e*/ 	.short	(.L_11 - .L_10)
	.align		4
.L_10:
        /*0040*/ 	.word	index@(_Z31nppiResize_8u_C1R_linear_kernelPKhi8NppiSize8NppiRectPhiS1_S2_)
        /*0044*/ 	.word	0x00000000


	//----- nvinfo : EIATTR_REGCOUNT
	.align		4
.L_11:
        /*0048*/ 	.byte	0x04, 0x2f
        /*004a*/ 	.short	(.L_13 - .L_12)
	.align		4
.L_12:
        /*004c*/ 	.word	index@(_Z32nppiResize_8u_C3R_nearest_kernelPKhi8NppiSize8NppiRectPhiS1_S2_)
        /*0050*/ 	.word	0x00000011


	//----- nvinfo : EIATTR_FRAME_SIZE
	.align		4
.L_13:
        /*0054*/ 	.byte	0x04, 0x11
        /*0056*/ 	.short	(.L_15 - .L_14)
	.align		4
.L_14:
        /*0058*/ 	.word	index@($__internal_1_$__cuda_sm3x_div_rn_noftz_f32_slowpath)
        /*005c*/ 	.word	0x00000000


	//----- nvinfo : EIATTR_FRAME_SIZE
	.align		4
.L_15:
        /*0060*/ 	.byte	0x04, 0x11
        /*0062*/ 	.short	(.L_17 - .L_16)
	.align		4
.L_16:
        /*0064*/ 	.word	index@(_Z32nppiResize_8u_C3R_nearest_kernelPKhi8NppiSize8NppiRectPhiS1_S2_)
        /*0068*/ 	.word	0x00000000


	//----- nvinfo : EIATTR_REGCOUNT
	.align		4
.L_17:
        /*006c*/ 	.byte	0x04, 0x2f
        /*006e*/ 	.short	(.L_19 - .L_18)
	.align		4
.L_18:
        /*0070*/ 	.word	index@(_Z32nppiResize_32f_C3R_linear_kernelPKfi8NppiSize8NppiRectPfiS1_S2_)
        /*0074*/ 	.word	0x00000016


	//----- nvinfo : EIATTR_FRAME_SIZE
	.align		4
.L_19:
        /*0078*/ 	.byte	0x04, 0x11
        /*007a*/ 	.short	(.L_21 - .L_20)
	.align		4
.L_20:
        /*007c*/ 	.word	index@($__internal_0_$__cuda_sm3x_div_rn_noftz_f32_slowpath)
        /*0080*/ 	.word	0x00000000


	//----- nvinfo : EIATTR_FRAME_SIZE
	.align		4
.L_21:
        /*0084*/ 	.byte	0x04, 0x11
        /*0086*/ 	.short	(.L_23 - .L_22)
	.align		4
.L_22:
        /*0088*/ 	.word	index@(_Z32nppiResize_32f_C3R_linear_kernelPKfi8NppiSize8NppiRectPfiS1_S2_)
        /*008c*/ 	.word	0x00000000


	//----- nvinfo : EIATTR_MIN_STACK_SIZE
	.align		4
.L_23:
        /*0090*/ 	.byte	0x04, 0x12
        /*0092*/ 	.short	(.L_25 - .L_24)
	.align		4
.L_24:
        /*0094*/ 	.word	index@(_Z32nppiResize_32f_C3R_linear_kernelPKfi8NppiSize8NppiRectPfiS1_S2_)
        /*0098*/ 	.word	0x00000000


	//----- nvinfo : EIATTR_MIN_STACK_SIZE
	.align		4
.L_25:
        /*009c*/ 	.byte	0x04, 0x12
        /*009e*/ 	.short	(.L_27 - .L_26)
	.align		4
.L_26:
        /*00a0*/ 	.word	index@(_Z32nppiResize_8u_C3R_nearest_kernelPKhi8NppiSize8NppiRectPhiS1_S2_)
        /*00a4*/ 	.word	0x00000000


	//----- nvinfo : EIATTR_MIN_STACK_SIZE
	.align		4
.L_27:
        /*00a8*/ 	.byte	0x04, 0x12
        /*00aa*/ 	.short	(.L_29 - .L_28)
	.align		4
.L_28:
        /*00ac*/ 	.word	index@(_Z31nppiResize_8u_C1R_linear_kernelPKhi8NppiSize8NppiRectPhiS1_S2_)
        /*00b0*/ 	.word	0x00000000


	//----- nvinfo : EIATTR_MIN_STACK_SIZE
	.align		4
.L_29:
        /*00b4*/ 	.byte	0x04, 0x12
        /*00b6*/ 	.short	(.L_31 - .L_30)
	.align		4
.L_30:
        /*00b8*/ 	.word	index@(_Z32nppiResize_8u_C1R_nearest_kernelPKhi8NppiSize8NppiRectPhiS1_S2_)
        /*00bc*/ 	.word	0x00000000
.L_31:


//--------------------- .nv.compat                --------------------------
	.section	.nv.compat,"",@"SHT_CUDA_COMPAT_INFO"
	.align	4
        /*0000*/ 	.byte	0x02, 0x09, 0x00, 0x00, 0x02, 0x02, 0x01, 0x00, 0x02, 0x05, 0x05, 0x00, 0x03, 0x07, 0x01, 0x01
        /*0010*/ 	.byte	0x02, 0x03, 0x00, 0x00, 0x02, 0x06, 0x01, 0x00, 0x04, 0x0b, 0x08, 0x00, 0x01, 0x00, 0x00, 0x00
        /*0020*/ 	.byte	0x00, 0x00, 0x00, 0x00


//--------------------- .nv.info._Z32nppiResize_32f_C3R_linear_kernelPKfi8NppiSize8NppiRectPfiS1_S2_ --------------------------
	.section	.nv.info._Z32nppiResize_32f_C3R_linear_kernelPKfi8NppiSize8NppiRectPfiS1_S2_,"",@"SHT_CUDA_INFO"
	.sectionflags	@""
	.align	4


	//----- nvinfo : EIATTR_CUDA_API_VERSION
	.align		4
        /*0000*/ 	.byte	0x04, 0x37
        /*0002*/ 	.short	(.L_33 - .L_32)
.L_32:
        /*0004*/ 	.word	0x00000082


	//----- nvinfo : EIATTR_KPARAM_INFO
	.align		4
.L_33:
        /*0008*/ 	.byte	0x04, 0x17
        /*000a*/ 	.short	(.L_35 - .L_34)
.L_34:
        /*000c*/ 	.word	0x00000000
        /*0010*/ 	.short	0x0007
        /*0012*/ 	.short	0x003c
        /*0014*/ 	.byte	0x00, 0xf0, 0x41, 0x00


	//----- nvinfo : EIATTR_KPARAM_INFO
	.align		4
.L_35:
        /*0018*/ 	.byte	0x04, 0x17
        /*001a*/ 	.short	(.L_37 - .L_36)
.L_36:
        /*001c*/ 	.word	0x00000000
        /*0020*/ 	.short	0x0006
        /*0022*/ 	.short	0x0034
        /*0024*/ 	.byte	0x00, 0xf0, 0x21, 0x00


	//----- nvinfo : EIATTR_KPARAM_INFO
	.align		4
.L_37:
        /*0028*/ 	.byte	0x04, 0x17
        /*002a*/ 	.short	(.L_39 - .L_38)
.L_38:
        /*002c*/ 	.word	0x00000000
        /*0030*/ 	.short	0x0005
        /*0032*/ 	.short	0x0030
        /*0034*/ 	.byte	0x00, 0xf0, 0x11, 0x00


	//----- nvinfo : EIATTR_KPARAM_INFO
	.align		4
.L_39:
        /*0038*/ 	.byte	0x04, 0x17
        /*003a*/ 	.short	(.L_41 - .L_40)
.L_40:
        /*003c*/ 	.word	0x00000000
        /*0040*/ 	.short	0x0004
        /*0042*/ 	.short	0x0028
        /*0044*/ 	.byte	0x00, 0xf5, 0x21, 0x00


	//----- nvinfo : EIATTR_KPARAM_INFO
	.align		4
.L_41:
        /*0048*/ 	.byte	0x04, 0x17
        /*004a*/ 	.short	(.L_43 - .L_42)
.L_42:
        /*004c*/ 	.word	0x00000000
        /*0050*/ 	.short	0x0003
        /*0052*/ 	.short	0x0014
        /*0054*/ 	.byte	0x00, 0xf0, 0x41, 0x00


	//----- nvinfo : EIATTR_KPARAM_INFO
	.align		4
.L_43:
        /*0058*/ 	.byte	0x04, 0x17
        /*005a*/ 	.short	(.L_45 - .L_44)
.L_44:
        /*005c*/ 	.word	0x00000000
        /*0060*/ 	.short	0x0002
        /*0062*/ 	.short	0x000c
        /*0064*/ 	.byte	0x00, 0xf0, 0x21, 0x00


	//----- nvinfo : EIATTR_KPARAM_INFO
	.align		4
.L_45:
        /*0068*/ 	.byte	0x04, 0x17
        /*006a*/ 	.short	(.L_47 - .L_46)
.L_46:
        /*006c*/ 	.word	0x00000000
        /*0070*/ 	.short	0x0001
        /*0072*/ 	.short	0x0008
        /*0074*/ 	.byte	0x00, 0xf0, 0x11, 0x00


	//----- nvinfo : EIATTR_KPARAM_INFO
	.align		4
.L_47:
        /*0078*/ 	.byte	0x04, 0x17
        /*007a*/ 	.short	(.L_49 - .L_48)
.L_48:
        /*007c*/ 	.word	0x00000000
        /*0080*/ 	.short	0x0000
        /*0082*/ 	.short	0x0000
        /*0084*/ 	.byte	0x00, 0xf5, 0x21, 0x00


	//----- nvinfo : EIATTR_SPARSE_MMA_MASK
	.align		4
.L_49:
        /*0088*/ 	.byte	0x03, 0x50
        /*008a*/ 	.short	0x0000


	//----- nvinfo : EIATTR_MAXREG_COUNT
	.align		4
        /*008c*/ 	.byte	0x03, 0x1b
        /*008e*/ 	.short	0x00ff


	//----- nvinfo : EIATTR_MERCURY_ISA_VERSION
	.align		4
        /*0090*/ 	.byte	0x03, 0x5f
        /*0092*/ 	.short	0x0101


	//----- nvinfo : EIATTR_VRC_CTA_INIT_COUNT
	.align		4
        /*0094*/ 	.byte	0x02, 0x4a
	.zero		1
	.zero		1


	//----- nvinfo : EIATTR_EXIT_INSTR_OFFSETS
	.align		4
        /*0098*/ 	.byte	0x04, 0x1c
        /*009a*/ 	.short	(.L_51 - .L_50)


	//   ....[0]....
.L_50:
        /*009c*/ 	.word	0x000000d0


	//   ....[1]....
        /*00a0*/ 	.word	0x000007b0


	//----- nvinfo : EIATTR_CRS_STACK_SIZE
	.align		4
.L_51:
        /*00a4*/ 	.byte	0x04, 0x1e
        /*00a6*/ 	.short	(.L_53 - .L_52)
.L_52:
        /*00a8*/ 	.word	0x00000000


	//----- nvinfo : EIATTR_CBANK_PARAM_SIZE
	.align		4
.L_53:
        /*00ac*/ 	.byte	0x03, 0x19
        /*00ae*/ 	.short	0x004c


	//----- nvinfo : EIATTR_PARAM_CBANK
	.align		4
        /*00b0*/ 	.byte	0x04, 0x0a
        /*00b2*/ 	.short	(.L_55 - .L_54)
	.align		4
.L_54:
        /*00b4*/ 	.word	index@(.nv.constant0._Z32nppiResize_32f_C3R_linear_kernelPKfi8NppiSize8NppiRectPfiS1_S2_)
        /*00b8*/ 	.short	0x0380
        /*00ba*/ 	.short	0x004c


	//----- nvinfo : EIATTR_SW_WAR
	.align		4
.L_55:
        /*00bc*/ 	.byte	0x04, 0x36
        /*00be*/ 	.short	(.L_57 - .L_56)
.L_56:
        /*00c0*/ 	.word	0x00000008
.L_57:


//--------------------- .nv.info._Z32nppiResize_8u_C3R_nearest_kernelPKhi8NppiSize8NppiRectPhiS1_S2_ --------------------------
	.section	.nv.info._Z32nppiResize_8u_C3R_nearest_kernelPKhi8NppiSize8NppiRectPhiS1_S2_,"",@"SHT_CUDA_INFO"
	.sectionflags	@""
	.align	4


	//----- nvinfo : EIATTR_CUDA_API_VERSION
	.align		4
        /*0000*/ 	.byte	0x04, 0x37
        /*0002*/ 	.short	(.L_59 - .L_58)
.L_58:
        /*0004*/ 	.word	0x00000082


	//----- nvinfo : EIATTR_KPARAM_INFO
	.align		4
.L_59:
        /*0008*/ 	.byte	0x04, 0x17
        /*000a*/ 	.short	(.L_61 - .L_60)
.L_60:
        /*000c*/ 	.word	0x00000000
        /*0010*/ 	.short	0x0007
        /*0012*/ 	.short	0x003c
        /*0014*/ 	.byte	0x00, 0xf0, 0x41, 0x00


	//----- nvinfo : EIATTR_KPARAM_INFO
	.align		4
.L_61:
        /*0018*/ 	.byte	0x04, 0x17
        /*001a*/ 	.short	(.L_63 - .L_62)
.L_62:
        /*001c*/ 	.word	0x00000000
        /*0020*/ 	.short	0x0006
        /*0022*/ 	.short	0x0034
        /*0024*/ 	.byte	0x00, 0xf0, 0x21, 0x00


	//----- nvinfo : EIATTR_KPARAM_INFO
	.align		4
.L_63:
        /*0028*/ 	.byte	0x04, 0x17
        /*002a*/ 	.short	(.L_65 - .L_64)
.L_64:
        /*002c*/ 	.word	0x00000000
        /*0030*/ 	.short	0x0005
        /*0032*/ 	.short	0x0030
        /*0034*/ 	.byte	0x00, 0xf0, 0x11, 0x00


	//----- nvinfo : EIATTR_KPARAM_INFO
	.align		4
.L_65:
        /*0038*/ 	.byte	0x04, 0x17
        /*003a*/ 	.short	(.L_67 - .L_66)
.L_66:
        /*003c*/ 	.word	0x00000000
        /*0040*/ 	.short	0x0004
        /*0042*/ 	.short	0x0028
        /*0044*/ 	.byte	0x00, 0xf5, 0x21, 0x00


	//----- nvinfo : EIATTR_KPARAM_INFO
	.align		4
.L_67:
        /*0048*/ 	.byte	0x04, 0x17
        /*004a*/ 	.short	(.L_69 - .L_68)
.L_68:
        /*004c*/ 	.word	0x00000000
        /*0050*/ 	.short	0x0003
        /*0052*/ 	.short	0x0014
        /*0054*/ 	.byte	0x00, 0xf0, 0x41, 0x00


	//----- nvinfo : EIATTR_KPARAM_INFO
	.align		4
.L_69:
        /*0058*/ 	.byte	0x04, 0x17
        /*005a*/ 	.short	(.L_71 - .L_70)
.L_70:
        /*005c*/ 	.word	0x00000000
        /*0060*/ 	.short	0x0002
        /*0062*/ 	.short	0x000c
        /*0064*/ 	.byte	0x00, 0xf0, 0x21, 0x00


	//----- nvinfo : EIATTR_KPARAM_INFO
	.align		4
.L_71:
        /*0068*/ 	.byte	0x04, 0x17
        /*006a*/ 	.short	(.L_73 - .L_72)
.L_72:
        /*006c*/ 	.word	0x00000000
        /*0070*/ 	.short	0x0001
        /*0072*/ 	.short	0x0008
        /*0074*/ 	.byte	0x00, 0xf0, 0x11, 0x00


	//----- nvinfo : EIATTR_KPARAM_INFO
	.align		4
.L_73:
        /*0078*/ 	.byte	0x04, 0x17
        /*007a*/ 	.short	(.L_75 - .L_74)
.L_74:
        /*007c*/ 	.word	0x00000000
        /*0080*/ 	.short	0x0000
        /*0082*/ 	.short	0x0000
        /*0084*/ 	.byte	0x00, 0xf5, 0x21, 0x00


	//----- nvinfo : EIATTR_SPARSE_MMA_MASK
	.align		4
.L_75:
        /*0088*/ 	.byte	0x03, 0x50
        /*008a*/ 	.short	0x0000


	//----- nvinfo : EIATTR_MAXREG_COUNT
	.align		4
        /*008c*/ 	.byte	0x03, 0x1b
        /*008e*/ 	.short	0x00ff


	//----- nvinfo : EIATTR_MERCURY_ISA_VERSION
	.align		4
        /*0090*/ 	.byte	0x03, 0x5f
        /*0092*/ 	.short	0x0101


	//----- nvinfo : EIATTR_VRC_CTA_INIT_COUNT
	.align		4
        /*0094*/ 	.byte	0x02, 0x4a
	.zero		1
	.zero		1


	//----- nvinfo : EIATTR_EXIT_INSTR_OFFSETS
	.align		4
        /*0098*/ 	.byte	0x04, 0x1c
        /*009a*/ 	.short	(.L_77 - .L_76)


	//   ....[0]....
.L_76:
        /*009c*/ 	.word	0x000000d0


	//   ....[1]....
        /*00a0*/ 	.word	0x00000550


	//----- nvinfo : EIATTR_CRS_STACK_SIZE
	.align		4
.L_77:
        /*00a4*/ 	.byte	0x04, 0x1e
        /*00a6*/ 	.short	(.L_79 - .L_78)
.L_78:
        /*00a8*/ 	.word	0x00000000


	//----- nvinfo : EIATTR_CBANK_PARAM_SIZE
	.align		4
.L_79:
        /*00ac*/ 	.byte	0x03, 0x19
        /*00ae*/ 	.short	0x004c


	//----- nvinfo : EIATTR_PARAM_CBANK
	.align		4
        /*00b0*/ 	.byte	0x04, 0x0a
        /*00b2*/ 	.short	(.L_81 - .L_80)
	.align		4
.L_80:
        /*00b4*/ 	.word	index@(.nv.constant0._Z32nppiResize_8u_C3R_nearest_kernelPKhi8NppiSize8NppiRectPhiS1_S2_)
        /*00b8*/ 	.short	0x0380
        /*00ba*/ 	.short	0x004c


	//----- nvinfo : EIATTR_SW_WAR
	.align		4
.L_81:
        /*00bc*/ 	.byte	0x04, 0x36
        /*00be*/ 	.short	(.L_83 - .L_82)
.L_82:
        /*00c0*/ 	.word	0x00000008
.L_83:


//--------------------- .nv.info._Z31nppiResize_8u_C1R_linear_kernelPKhi8NppiSize8NppiRectPhiS1_S2_ --------------------------
	.section	.nv.info._Z31nppiResize_8u_C1R_linear_kernelPKhi8NppiSize8NppiRectPhiS1_S2_,"",@"SHT_CUDA_INFO"
	.sectionflags	@""
	.align	4


	//----- nvinfo : EIATTR_CUDA_API_VERSION
	.align		4
        /*0000*/ 	.byte	0x04, 0x37
        /*0002*/ 	.short	(.L_85 - .L_84)
.L_84:
        /*0004*/ 	.word	0x00000082


	//----- nvinfo : EIATTR_KPARAM_INFO
	.align		4
.L_85:
        /*0008*/ 	.byte	0x04, 0x17
        /*000a*/ 	.short	(.L_87 - .L_86)
.L_86:
        /*000c*/ 	.word	0x00000000
        /*0010*/ 	.short	0x0007
        /*0012*/ 	.short	0x003c
        /*0014*/ 	.byte	0x00, 0xf0, 0x41, 0x00


	//----- nvinfo : EIATTR_KPARAM_INFO
	.align		4
.L_87:
        /*0018*/ 	.byte	0x04, 0x17
        /*001a*/ 	.short	(.L_89 - .L_88)
.L_88:
        /*001c*/ 	.word	0x00000000
        /*0020*/ 	.short	0x0006
        /*0022*/ 	.short	0x0034
        /*0024*/ 	.byte	0x00, 0xf0, 0x21, 0x00


	//----- nvinfo : EIATTR_KPARAM_INFO
	.align		4
.L_89:
        /*0028*/ 	.byte	0x04, 0x17
        /*002a*/ 	.short	(.L_91 - .L_90)
.L_90:
        /*002c*/ 	.word	0x00000000
        /*0030*/ 	.short	0x0005
        /*0032*/ 	.short	0x0030
        /*0034*/ 	.byte	0x00, 0xf0, 0x11, 0x00


	//----- nvinfo : EIATTR_KPARAM_INFO
	.align		4
.L_91:
        /*0038*/ 	.byte	0x04, 0x17
        /*003a*/ 	.short	(.L_93 - .L_92)
.L_92:
        /*003c*/ 	.word	0x00000000
        /*0040*/ 	.short	0x0004
        /*0042*/ 	.short	0x0028
        /*0044*/ 	.byte	0x00, 0xf5, 0x21, 0x00


	//----- nvinfo : EIATTR_KPARAM_INFO
	.align		4
.L_93:
        /*0048*/ 	.byte	0x04, 0x17
        /*004a*/ 	.short	(.L_95 - .L_94)
.L_94:
        /*004c*/ 	.word	0x00000000
        /*0050*/ 	.short	0x0003
        /*0052*/ 	.short	0x0014
        /*0054*/ 	.byte	0x00, 0xf0, 0x41, 0x00


	//----- nvinfo : EIATTR_KPARAM_INFO
	.align		4
.L_95:
        /*0058*/ 	.byte	0x04, 0x17
        /*005a*/ 	.short	(.L_97 - .L_96)
.L_96:
        /*005c*/ 	.word	0x00000000
        /*0060*/ 	.short	0x0002
        /*0062*/ 	.short	0x000c
        /*0064*/ 	.byte	0x00, 0xf0, 0x21, 0x00


	//----- nvinfo : EIATTR_KPARAM_INFO
	.align		4
.L_97:
        /*0068*/ 	.byte	0x04, 0x17
        /*006a*/ 	.short	(.L_99 - .L_98)
.L_98:
        /*006c*/ 	.word	0x00000000
        /*0070*/ 	.short	0x0001
        /*0072*/ 	.short	0x0008
        /*0074*/ 	.byte	0x00, 0xf0, 0x11, 0x00


	//----- nvinfo : EIATTR_KPARAM_INFO
	.align		4
.L_99:
        /*0078*/ 	.byte	0x04, 0x17
        /*007a*/ 	.short	(.L_101 - .L_100)
.L_100:
        /*007c*/ 	.word	0x00000000
        /*0080*/ 	.short	0x0000
        /*0082*/ 	.short	0x0000
        /*0084*/ 	.byte	0x00, 0xf5, 0x21, 0x00


	//----- nvinfo : EIATTR_SPARSE_MMA_MASK
	.align		4
.L_101:
        /*0088*/ 	.byte	0x03, 0x50
        /*008a*/ 	.short	0x0000


	//----- nvinfo : EIATTR_MAXREG_COUNT
	.align		4
        /*008c*/ 	.byte	0x03, 0x1b
        /*008e*/ 	.short	0x00ff


	//----- nvinfo : EIATTR_MERCURY_ISA_VERSION
	.align		4
        /*0090*/ 	.byte	0x03, 0x5f
        /*0092*/ 	.short	0x0101


	//----- nvinfo : EIATTR_VRC_CTA_INIT_COUNT
	.align		4
        /*0094*/ 	.byte	0x02, 0x4a
	.zero		1
	.zero		1


	//----- nvinfo : EIATTR_EXIT_INSTR_OFFSETS
	.align		4
        /*0098*/ 	.byte	0x04, 0x1c
        /*009a*/ 	.short	(.L_103 - .L_102)


	//   ....[0]....
.L_102:
        /*009c*/ 	.word	0x000000d0


	//   ....[1]....
        /*00a0*/ 	.word	0x000006f0


	//----- nvinfo : EIATTR_CRS_STACK_SIZE
	.align		4
.L_103:
        /*00a4*/ 	.byte	0x04, 0x1e
        /*00a6*/ 	.short	(.L_105 - .L_104)
.L_104:
        /*00a8*/ 	.word	0x00000000


	//----- nvinfo : EIATTR_CBANK_PARAM_SIZE
	.align		4
.L_105:
        /*00ac*/ 	.byte	0x03, 0x19
        /*00ae*/ 	.short	0x004c


	//----- nvinfo : EIATTR_PARAM_CBANK
	.align		4
        /*00b0*/ 	.byte	0x04, 0x0a
        /*00b2*/ 	.short	(.L_107 - .L_106)
	.align		4
.L_106:
        /*00b4*/ 	.word	index@(.nv.constant0._Z31nppiResize_8u_C1R_linear_kernelPKhi8NppiSize8NppiRectPhiS1_S2_)
        /*00b8*/ 	.short	0x0380
        /*00ba*/ 	.short	0x004c


	//----- nvinfo : EIATTR_SW_WAR
	.align		4
.L_107:
        /*00bc*/ 	.byte	0x04, 0x36
        /*00be*/ 	.short	(.L_109 - .L_108)
.L_108:
        /*00c0*/ 	.word	0x00000008
.L_109:


//--------------------- .nv.info._Z32nppiResize_8u_C1R_nearest_kernelPKhi8NppiSize8NppiRectPhiS1_S2_ --------------------------
	.section	.nv.info._Z32nppiResize_8u_C1R_nearest_kernelPKhi8NppiSize8NppiRectPhiS1_S2_,"",@"SHT_CUDA_INFO"
	.sectionflags	@""
	.align	4


	//----- nvinfo : EIATTR_CUDA_API_VERSION
	.align		4
        /*0000*/ 	.byte	0x04, 0x37
        /*0002*/ 	.short	(.L_111 - .L_110)
.L_110:
        /*0004*/ 	.word	0x00000082


	//----- nvinfo : EIATTR_KPARAM_INFO
	.align		4
.L_111:
        /*0008*/ 	.byte	0x04, 0x17
        /*000a*/ 	.short	(.L_113 - .L_112)
.L_112:
        /*000c*/ 	.word	0x00000000
        /*0010*/ 	.short	0x0007
        /*0012*/ 	.short	0x003c
        /*0014*/ 	.byte	0x00, 0xf0, 0x41, 0x00


	//----- nvinfo : EIATTR_KPARAM_INFO
	.align		4
.L_113:
        /*0018*/ 	.byte	0x04, 0x17
        /*001a*/ 	.short	(.L_115 - .L_114)
.L_114:
        /*001c*/ 	.word	0x00000000
        /*0020*/ 	.short	0x0006
        /*0022*/ 	.short	0x0034
        /*0024*/ 	.byte	0x00, 0xf0, 0x21, 0x00


	//----- nvinfo : EIATTR_KPARAM_INFO
	.align		4
.L_115:
        /*0028*/ 	.byte	0x04, 0x17
        /*002a*/ 	.short	(.L_117 - .L_116)
.L_116:
        /*002c*/ 	.word	0x00000000
        /*0030*/ 	.short	0x0005
        /*0032*/ 	.short	0x0030
        /*0034*/ 	.byte	0x00, 0xf0, 0x11, 0x00


	//----- nvinfo : EIATTR_KPARAM_INFO
	.align		4
.L_117:
        /*0038*/ 	.byte	0x04, 0x17
        /*003a*/ 	.short	(.L_119 - .L_118)
.L_118:
        /*003c*/ 	.word	0x00000000
        /*0040*/ 	.short	0x0004
        /*0042*/ 	.short	0x0028
        /*0044*/ 	.byte	0x00, 0xf5, 0x21, 0x00


	//----- nvinfo : EIATTR_KPARAM_INFO
	.align		4
.L_119:
        /*0048*/ 	.byte	0x04, 0x17
        /*004a*/ 	.short	(.L_121 - .L_120)
.L_120:
        /*004c*/ 	.word	0x00000000
        /*0050*/ 	.short	0x0003
        /*0052*/ 	.short	0x0014
        /*0054*/ 	.byte	0x00, 0xf0, 0x41, 0x00


	//----- nvinfo : EIATTR_KPARAM_INFO
	.align		4
.L_121:
        /*0058*/ 	.byte	0x04, 0x17
        /*005a*/ 	.short	(.L_123 - .L_122)
.L_122:
        /*005c*/ 	.word	0x00000000
        /*0060*/ 	.short	0x0002
        /*0062*/ 	.short	0x000c
        /*0064*/ 	.byte	0x00, 0xf0, 0x21, 0x00


	//----- nvinfo : EIATTR_KPARAM_INFO
	.align		4
.L_123:
        /*0068*/ 	.byte	0x04, 0x17
        /*006a*/ 	.short	(.L_125 - .L_124)
.L_124:
        /*006c*/ 	.word	0x00000000
        /*0070*/ 	.short	0x0001
        /*0072*/ 	.short	0x0008
        /*0074*/ 	.byte	0x00, 0xf0, 0x11, 0x00


	//----- nvinfo : EIATTR_KPARAM_INFO
	.align		4
.L_125:
        /*0078*/ 	.byte	0x04, 0x17
        /*007a*/ 	.short	(.L_127 - .L_126)
.L_126:
        /*007c*/ 	.word	0x00000000
        /*0080*/ 	.short	0x0000
        /*0082*/ 	.short	0x0000
        /*0084*/ 	.byte	0x00, 0xf5, 0x21, 0x00


	//----- nvinfo : EIATTR_SPARSE_MMA_MASK
	.align		4
.L_127:
        /*0088*/ 	.byte	0x03, 0x50
        /*008a*/ 	.short	0x0000


	//----- nvinfo : EIATTR_MAXREG_COUNT
	.align		4
        /*008c*/ 	.byte	0x03, 0x1b
        /*008e*/ 	.short	0x00ff


	//----- nvinfo : EIATTR_MERCURY_ISA_VERSION
	.align		4
        /*0090*/ 	.byte	0x03, 0x5f
        /*0092*/ 	.short	0x0101


	//----- nvinfo : EIATTR_VRC_CTA_INIT_COUNT
	.align		4
        /*0094*/ 	.byte	0x02, 0x4a
	.zero		1
	.zero		1


	//----- nvinfo : EIATTR_EXIT_INSTR_OFFSETS
	.align		4
        /*0098*/ 	.byte	0x04, 0x1c
        /*009a*/ 	.short	(.L_129 - .L_128)


	//   ....[0]....
.L_128:
        /*009c*/ 	.word	0x000000d0


	//   ....[1]....
        /*00a0*/ 	.word	0x000004f0


	//----- nvinfo : EIATTR_CRS_STACK_SIZE
	.align		4
.L_129:
        /*00a4*/ 	.byte	0x04, 0x1e
        /*00a6*/ 	.short	(.L_131 - .L_130)
.L_130:
        /*00a8*/ 	.word	0x00000000


	//----- nvinfo : EIATTR_CBANK_PARAM_SIZE
	.align		4
.L_131:
        /*00ac*/ 	.byte	0x03, 0x19
        /*00ae*/ 	.short	0x004c


	//----- nvinfo : EIATTR_PARAM_CBANK
	.align		4
        /*00b0*/ 	.byte	0x04, 0x0a
        /*00b2*/ 	.short	(.L_133 - .L_132)
	.align		4
.L_132:
        /*00b4*/ 	.word	index@(.nv.constant0._Z32nppiResize_8u_C1R_nearest_kernelPKhi8NppiSize8NppiRectPhiS1_S2_)
        /*00b8*/ 	.short	0x0380
        /*00ba*/ 	.short	0x004c


	//----- nvinfo : EIATTR_SW_WAR
	.align		4
.L_133:
        /*00bc*/ 	.byte	0x04, 0x36
        /*00be*/ 	.short	(.L_135 - .L_134)
.L_134:
        /*00c0*/ 	.word	0x00000008
.L_135:


//--------------------- .nv.callgraph             --------------------------
	.section	.nv.callgraph,"",@"SHT_CUDA_CALLGRAPH"
	.align	4
	.sectionentsize	8
	.align		4
        /*0000*/ 	.word	0x00000000
	.align		4
        /*0004*/ 	.word	0xffffffff
	.align		4
        /*0008*/ 	.word	0x00000000
	.align		4
        /*000c*/ 	.word	0xfffffffe
	.align		4
        /*0010*/ 	.word	0x00000000
	.align		4
        /*0014*/ 	.word	0xfffffffd
	.align		4
        /*0018*/ 	.word	0x00000000
	.align		4
        /*001c*/ 	.word	0xfffffffc


//--------------------- .text._Z32nppiResize_32f_C3R_linear_kernelPKfi8NppiSize8NppiRectPfiS1_S2_ --------------------------
	.section	.text._Z32nppiResize_32f_C3R_linear_kernelPKfi8NppiSize8NppiRectPfiS1_S2_,"ax",@progbits
	.align	128
        .global         _Z32nppiResize_32f_C3R_linear_kernelPKfi8NppiSize8NppiRectPfiS1_S2_
        .type           _Z32nppiResize_32f_C3R_linear_kernelPKfi8NppiSize8NppiRectPfiS1_S2_,@function
        .size           _Z32nppiResize_32f_C3R_linear_kernelPKfi8NppiSize8NppiRectPfiS1_S2_,(.L_x_44 - _Z32nppiResize_32f_C3R_linear_kernelPKfi8NppiSize8NppiRectPfiS1_S2_)
        .other          _Z32nppiResize_32f_C3R_linear_kernelPKfi8NppiSize8NppiRectPfiS1_S2_,@"STO_CUDA_ENTRY STV_DEFAULT"
_Z32nppiResize_32f_C3R_linear_kernelPKfi8NppiSize8NppiRectPfiS1_S2_:
.text._Z32nppiResize_32f_C3R_linear_kernelPKfi8NppiSize8NppiRectPfiS1_S2_:
[----:B------:R-:W-:Y:S01]  /*0000*/  LDC R1, c[0x0][0x37c] ;  /* 0x0000df00ff017b82 */ /* 0x000fe20000000800 */
[----:B------:R-:W0:Y:S07]  /*0010*/  S2R R0, SR_TID.Y ;  /* 0x0000000000007919 */ /* 0x000e2e0000002200 */
[----:B------:R-:W1:Y:S01]  /*0020*/  LDC R8, c[0x0][0x360] ;  /* 0x0000d800ff087b82 */ /* 0x000e620000000800 */
[----:B------:R-:W2:Y:S01]  /*0030*/  LDCU UR6, c[0x0][0x3c8] ;  /* 0x00007900ff0677ac */ /* 0x000ea20008000800 */
[----:B------:R-:W1:Y:S01]  /*0040*/  S2R R3, SR_TID.X ;  /* 0x0000000000037919 */ /* 0x000e620000002100 */
[----:B------:R-:W3:Y:S05]  /*0050*/  LDCU UR7, c[0x0][0x3c4] ;  /* 0x00007880ff0777ac */ /* 0x000eea0008000800 */
[----:B------:R-:W0:Y:S08]  /*0060*/  S2UR UR5, SR_CTAID.Y ;  /* 0x00000000000579c3 */ /* 0x000e300000002600 */
[----:B------:R-:W0:Y:S08]  /*0070*/  LDC R9, c[0x0][0x364] ;  /* 0x0000d900ff097b82 */ /* 0x000e300000000800 */
[----:B------:R-:W1:Y:S01]  /*0080*/  S2UR UR4, SR_CTAID.X ;  /* 0x00000000000479c3 */ /* 0x000e620000002500 */
[----:B0-----:R-:W-:-:S05]  /*0090*/  IMAD R9, R9, UR5, R0 ;  /* 0x0000000509097c24 */ /* 0x001fca000f8e0200 */
[----:B--2---:R-:W-:Y:S01]  /*00a0*/  ISETP.GE.AND P0, PT, R9, UR6, PT ;  /* 0x0000000609007c0c */ /* 0x004fe2000bf06270 */
[----:B-1----:R-:W-:-:S05]  /*00b0*/  IMAD R8, R8, UR4, R3 ;  /* 0x0000000408087c24 */ /* 0x002fca000f8e0203 */
[----:B---3--:R-:W-:-:S13]  /*00c0*/  ISETP.GE.OR P0, PT, R8, UR7, P0 ;  /* 0x0000000708007c0c */ /* 0x008fda0008706670 */
[----:B------:R-:W-:Y:S05]  /*00d0*/  @P0 EXIT ;  /* 0x000000000000094d */ /* 0x000fea0003800000 */
[----:B------:R-:W0:Y:S01]  /*00e0*/  LDCU UR4, c[0x0][0x39c] ;  /* 0x00007380ff0477ac */ /* 0x000e220008000800 */
[----:B------:R-:W-:-:S04]  /*00f0*/  I2FP.F32.S32 R3, UR7 ;  /* 0x0000000700037c45 */ /* 0x000fc80008201400 */
[----:B------:R-:W1:Y:S01]  /*0100*/  MUFU.RCP R2, R3 ;  /* 0x0000000300027308 */ /* 0x000e620000001000 */
[----:B0-----:R-:W-:-:S07]  /*0110*/  I2FP.F32.S32 R0, UR4 ;  /* 0x0000000400007c45 */ /* 0x001fce0008201400 */
[----:B------:R-:W0:Y:S01]  /*0120*/  FCHK P0, R0, R3 ;  /* 0x0000000300007302 */ /* 0x000e220000000000 */
[----:B-1----:R-:W-:-:S04]  /*0130*/  FFMA R5, -R3, R2, 1 ;  /* 0x3f80000003057423 */ /* 0x002fc80000000102 */
[----:B------:R-:W-:-:S04]  /*0140*/  FFMA R5, R2, R5, R2 ;  /* 0x0000000502057223 */ /* 0x000fc80000000002 */
[----:B------:R-:W-:-:S04]  /*0150*/  FFMA R2, R0, R5, RZ ;  /* 0x0000000500027223 */ /* 0x000fc800000000ff */
[----:B------:R-:W-:-:S04]  /*0160*/  FFMA R13, -R3, R2, R0 ;  /* 0x00000002030d7223 */ /* 0x000fc80000000100 */
[----:B------:R-:W-:Y:S01]  /*0170*/  FFMA R13, R5, R13, R2 ;  /* 0x0000000d050d7223 */ /* 0x000fe20000000002 */
[----:B0-----:R-:W-:Y:S06]  /*0180*/  @!P0 BRA `(.L_x_0) ;  /* 0x00000000000c8947 */ /* 0x001fec0003800000 */
[----:B------:R-:W-:-:S07]  /*0190*/  MOV R2, 0x1b0 ;  /* 0x000001b000027802 */ /* 0x000fce0000000f00 */
[----:B------:R-:W-:Y:S05]  /*01a0*/  CALL.REL.NOINC `($__internal_0_$__cuda_sm3x_div_rn_noftz_f32_slowpath) ;  /* 0x0000000400847944 */ /* 0x000fea0003c00000 */
[----:B------:R-:W-:-:S07]  /*01b0*/  IMAD.MOV.U32 R13, RZ, RZ, R0 ;  /* 0x000000ffff0d7224 */ /* 0x000fce00078e0000 */
.L_x_0:
[----:B------:R-:W0:Y:S02]  /*01c0*/  LDCU UR4, c[0x0][0x3c8] ;  /* 0x00007900ff0477ac */ /* 0x000e240008000800 */
[----:B0-----:R-:W-:Y:S01]  /*01d0*/  I2FP.F32.U32 R3, UR4 ;  /* 0x0000000400037c45 */ /* 0x001fe20008201000 */
[----:B------:R-:W0:Y:S03]  /*01e0*/  LDCU UR4, c[0x0][0x3a0] ;  /* 0x00007400ff0477ac */ /* 0x000e260008000800 */
[----:B------:R-:W1:Y:S01]  /*01f0*/  MUFU.RCP R2, R3 ;  /* 0x0000000300027308 */ /* 0x000e620000001000 */
[----:B0-----:R-:W-:Y:S01]  /*0200*/  I2FP.F32.S32 R0, UR4 ;  /* 0x0000000400007c45 */ /* 0x001fe20008201400 */
[----:B------:R-:W0:Y:S01]  /*0210*/  LDCU.64 UR4, c[0x0][0x358] ;  /* 0x00006b00ff0477ac */ /* 0x000e220008000a00 */
[----:B-1----:R-:W-:-:S05]  /*0220*/  FFMA R5, -R3, R2, 1 ;  /* 0x3f80000003057423 */ /* 0x002fca0000000102 */
[----:B------:R-:W1:Y:S01]  /*0230*/  FCHK P0, R0, R3 ;  /* 0x0000000300007302 */ /* 0x000e620000000000 */
[----:B------:R-:W-:-:S04]  /*0240*/  FFMA R5, R2, R5, R2 ;  /* 0x0000000502057223 */ /* 0x000fc80000000002 */
[----:B------:R-:W-:-:S04]  /*0250*/  FFMA R2, R0, R5, RZ ;  /* 0x0000000500027223 */ /* 0x000fc800000000ff */
[----:B------:R-:W-:-:S04]  /*0260*/  FFMA R4, -R3, R2, R0 ;  /* 0x0000000203047223 */ /* 0x000fc80000000100 */
[----:B------:R-:W-:Y:S01]  /*0270*/  FFMA R4, R5, R4, R2 ;  /* 0x0000000405047223 */ /* 0x000fe20000000002 */
[----:B01----:R-:W-:Y:S06]  /*0280*/  @!P0 BRA `(.L_x_1) ;  /* 0x00000000000c8947 */ /* 0x003fec0003800000 */
[----:B------:R-:W-:-:S07]  /*0290*/  MOV R2, 0x2b0 ;  /* 0x000002b000027802 */ /* 0x000fce0000000f00 */
[----:B------:R-:W-:Y:S05]  /*02a0*/  CALL.REL.NOINC `($__internal_0_$__cuda_sm3x_div_rn_noftz_f32_slowpath) ;  /* 0x0000000400447944 */ /* 0x000fea0003c00000 */
[----:B------:R-:W-:-:S07]  /*02b0*/  IMAD.MOV.U32 R4, RZ, RZ, R0 ;  /* 0x000000ffff047224 */ /* 0x000fce00078e0000 */
.L_x_1:
[----:B------:R-:W0:Y:S01]  /*02c0*/  LDC.64 R2, c[0x0][0x398] ;  /* 0x0000e600ff027b82 */ /* 0x000e220000000a00 */
[----:B------:R-:W-:Y:S01]  /*02d0*/  I2FP.F32.U32 R5, R9 ;  /* 0x0000000900057245 */ /* 0x000fe20000201000 */
[----:B------:R-:W1:Y:S01]  /*02e0*/  LDCU UR6, c[0x0][0x388] ;  /* 0x00007100ff0677ac */ /* 0x000e620008000800 */
[----:B------:R-:W2:Y:S05]  /*02f0*/  LDCU.64 UR8, c[0x0][0x380] ;  /* 0x00007000ff0877ac */ /* 0x000eaa0008000a00 */
[----:B------:R-:W3:Y:S01]  /*0300*/  LDC R14, c[0x0][0x394] ;  /* 0x0000e500ff0e7b82 */ /* 0x000ee20000000800 */
[----:B------:R-:W4:Y:S01]  /*0310*/  LDCU UR7, c[0x0][0x3b0] ;  /* 0x00007600ff0777ac */ /* 0x000f220008000800 */
[----:B------:R-:W5:Y:S06]  /*0320*/  LDCU UR10, c[0x0][0x3bc] ;  /* 0x00007780ff0a77ac */ /* 0x000f6c0008000800 */
[----:B------:R-:W1:Y:S01]  /*0330*/  LDC R11, c[0x0][0x3a0] ;  /* 0x0000e800ff0b7b82 */ /* 0x000e620000000800 */
[----:B0-----:R-:W-:-:S05]  /*0340*/  I2FP.F32.S32 R0, R2 ;  /* 0x0000000200007245 */ /* 0x001fca0000201400 */
[----:B------:R-:W-:Y:S01]  /*0350*/  FFMA R0, R5, R4, R0 ;  /* 0x0000000405007223 */ /* 0x000fe20000000000 */
[----:B------:R-:W-:Y:S02]  /*0360*/  I2FP.F32.S32 R4, R8 ;  /* 0x0000000800047245 */ /* 0x000fe40000201400 */
[----:B---3--:R-:W-:Y:S01]  /*0370*/  I2FP.F32.S32 R5, R14 ;  /* 0x0000000e00057245 */ /* 0x008fe20000201400 */
[----:B------:R-:W0:Y:S04]  /*0380*/  F2I.TRUNC.NTZ R7, R0 ;  /* 0x0000000000077305 */ /* 0x000e28000020f100 */
[----:B------:R-:W-:Y:S01]  /*0390*/  FFMA R13, R4, R13, R5 ;  /* 0x0000000d040d7223 */ /* 0x000fe20000000005 */
[----:B-1----:R-:W-:-:S03]  /*03a0*/  IADD3 R4, PT, PT, R11, -0x1, R2 ;  /* 0xffffffff0b047810 */ /* 0x002fc60007ffe002 */
[----:B------:R-:W1:Y:S01]  /*03b0*/  F2I.TRUNC.NTZ R5, R13 ;  /* 0x0000000d00057305 */ /* 0x000e62000020f100 */
[C---:B0-----:R-:W-:Y:S02]  /*03c0*/  VIMNMX R12, PT, PT, R7.reuse, R2, !PT ;  /* 0x00000002070c7248 */ /* 0x041fe40007fe0100 */
[----:B------:R-:W-:Y:S02]  /*03d0*/  VIADDMNMX R4, R7, 0x1, R4, PT ;  /* 0x0000000107047846 */ /* 0x000fe40003800104 */
[----:B------:R-:W-:Y:S01]  /*03e0*/  IADD3 R2, PT, PT, R3, -0x1, R14 ;  /* 0xffffffff03027810 */ /* 0x000fe20007ffe00e */
[----:B------:R-:W-:Y:S02]  /*03f0*/  IMAD R6, R12, UR6, RZ ;  /* 0x000000060c067c24 */ /* 0x000fe4000f8e02ff */
[----:B------:R-:W-:Y:S01]  /*0400*/  IMAD R7, R4, UR6, RZ ;  /* 0x0000000604077c24 */ /* 0x000fe2000f8e02ff */
[----:B-1----:R-:W-:Y:S01]  /*0410*/  VIMNMX R14, PT, PT, R5, R14, !PT ;  /* 0x0000000e050e7248 */ /* 0x002fe20007fe0100 */
[----:B------:R-:W0:Y:S01]  /*0420*/  LDCU UR6, c[0x0][0x3c0] ;  /* 0x00007800ff0677ac */ /* 0x000e220008000800 */
[----:B--2---:R-:W-:-:S02]  /*0430*/  IADD3 R4, P0, PT, R6, UR8, RZ ;  /* 0x0000000806047c10 */ /* 0x004fc4000ff1e0ff */
[----:B------:R-:W-:Y:S02]  /*0440*/  IADD3 R10, P1, PT, R7, UR8, RZ ;  /* 0x00000008070a7c10 */ /* 0x000fe4000ff3e0ff */
[----:B------:R-:W-:Y:S02]  /*0450*/  VIADDMNMX R2, R5, 0x1, R2, PT ;  /* 0x0000000105027846 */ /* 0x000fe40003800102 */
[----:B------:R-:W-:Y:S02]  /*0460*/  LEA.HI.X.SX32 R5, R6, UR9, 0x1, P0 ;  /* 0x0000000906057c11 */ /* 0x000fe400080f0eff */
[----:B------:R-:W-:Y:S01]  /*0470*/  LEA.HI.X.SX32 R11, R7, UR9, 0x1, P1 ;  /* 0x00000009070b7c11 */ /* 0x000fe200088f0eff */
[----:B------:R-:W-:Y:S01]  /*0480*/  IMAD R7, R14, 0x3, RZ ;  /* 0x000000030e077824 */ /* 0x000fe200078e02ff */
[----:B------:R-:W1:Y:S01]  /*0490*/  LDCU.64 UR8, c[0x0][0x3a8] ;  /* 0x00007500ff0877ac */ /* 0x000e620008000a00 */
[----:B------:R-:W-:Y:S02]  /*04a0*/  IMAD R15, R2, 0x3, RZ ;  /* 0x00000003020f7824 */ /* 0x000fe400078e02ff */
[----:B------:R-:W-:-:S04]  /*04b0*/  IMAD.WIDE R2, R7, 0x4, R4 ;  /* 0x0000000407027825 */ /* 0x000fc800078e0204 */
[----:B------:R-:W-:Y:S01]  /*04c0*/  IMAD.WIDE R6, R7, 0x4, R10 ;  /* 0x0000000407067825 */ /* 0x000fe200078e020a */
[----:B------:R-:W2:Y:S03]  /*04d0*/  LDG.E R16, desc[UR4][R2.64] ;  /* 0x0000000402107981 */ /* 0x000ea6000c1e1900 */
[C---:B------:R-:W-:Y:S01]  /*04e0*/  IMAD.WIDE R4, R15.reuse, 0x4, R4 ;  /* 0x000000040f047825 */ /* 0x040fe200078e0204 */
[----:B------:R-:W3:Y:S03]  /*04f0*/  LDG.E R18, desc[UR4][R6.64] ;  /* 0x0000000406127981 */ /* 0x000ee6000c1e1900 */
[----:B------:R-:W-:Y:S01]  /*0500*/  IMAD.WIDE R10, R15, 0x4, R10 ;  /* 0x000000040f0a7825 */ /* 0x000fe200078e020a */
[----:B------:R-:W2:Y:S04]  /*0510*/  LDG.E R17, desc[UR4][R4.64] ;  /* 0x0000000404117981 */ /* 0x000ea8000c1e1900 */
[----:B------:R-:W3:Y:S01]  /*0520*/  LDG.E R19, desc[UR4][R10.64] ;  /* 0x000000040a137981 */ /* 0x000ee2000c1e1900 */
[----:B0-----:R-:W-:Y:S01]  /*0530*/  VIADD R9, R9, UR6 ;  /* 0x0000000609097c36 */ /* 0x001fe20008000000 */
[----:B------:R-:W-:-:S03]  /*0540*/  I2FP.F32.S32 R14, R14 ;  /* 0x0000000e000e7245 */ /* 0x000fc60000201400 */
[----:B----4-:R-:W-:Y:S02]  /*0550*/  IMAD R15, R9, UR7, RZ ;  /* 0x00000007090f7c24 */ /* 0x010fe4000f8e02ff */
[----:B------:R-:W-:Y:S01]  /*0560*/  FADD R13, R13, -R14 ;  /* 0x8000000e0d0d7221 */ /* 0x000fe20000000000 */
[----:B------:R-:W-:Y:S01]  /*0570*/  I2FP.F32.S32 R9, R12 ;  /* 0x0000000c00097245 */ /* 0x000fe20000201400 */
[----:B-----5:R-:W-:Y:S01]  /*0580*/  VIADD R8, R8, UR10 ;  /* 0x0000000a08087c36 */ /* 0x020fe20008000000 */
[----:B-1----:R-:W-:-:S03]  /*0590*/  IADD3 R14, P0, PT, R15, UR8, RZ ;  /* 0x000000080f0e7c10 */ /* 0x002fc6000ff1e0ff */
[----:B------:R-:W-:Y:S01]  /*05a0*/  FADD R0, R0, -R9 ;  /* 0x8000000900007221 */ /* 0x000fe20000000000 */
[----:B------:R-:W-:Y:S01]  /*05b0*/  LEA.HI.X.SX32 R15, R15, UR9, 0x1, P0 ;  /* 0x000000090f0f7c11 */ /* 0x000fe200080f0eff */
[----:B------:R-:W-:-:S04]  /*05c0*/  IMAD R9, R8, 0x3, RZ ;  /* 0x0000000308097824 */ /* 0x000fc800078e02ff */
[----:B------:R-:W-:-:S04]  /*05d0*/  IMAD.WIDE R14, R9, 0x4, R14 ;  /* 0x00000004090e7825 */ /* 0x000fc800078e020e */
[----:B--2---:R-:W-:Y:S01]  /*05e0*/  FADD R17, -R16, R17 ;  /* 0x0000001110117221 */ /* 0x004fe20000000100 */
[----:B---3--:R-:W-:-:S03]  /*05f0*/  FADD R19, -R18, R19 ;  /* 0x0000001312137221 */ /* 0x008fc60000000100 */
[C---:B------:R-:W-:Y:S01]  /*0600*/  FFMA R17, R13.reuse, R17, R16 ;  /* 0x000000110d117223 */ /* 0x040fe20000000010 */
[----:B------:R-:W-:-:S04]  /*0610*/  FFMA R18, R13, R19, R18 ;  /* 0x000000130d127223 */ /* 0x000fc80000000012 */
[----:B------:R-:W-:-:S04]  /*0620*/  FADD R18, -R17, R18 ;  /* 0x0000001211127221 */ /* 0x000fc80000000100 */
[----:B------:R-:W-:-:S05]  /*0630*/  FFMA R17, R0, R18, R17 ;  /* 0x0000001200117223 */ /* 0x000fca0000000011 */
[----:B------:R0:W-:Y:S04]  /*0640*/  STG.E desc[UR4][R14.64], R17 ;  /* 0x000000110e007986 */ /* 0x0001e8000c101904 */
[----:B------:R-:W2:Y:S04]  /*0650*/  LDG.E R8, desc[UR4][R2.64+0x4] ;  /* 0x0000040402087981 */ /* 0x000ea8000c1e1900 */
[----:B------:R-:W2:Y:S04]  /*0660*/  LDG.E R9, desc[UR4][R4.64+0x4] ;  /* 0x0000040404097981 */ /* 0x000ea8000c1e1900 */
[----:B------:R-:W3:Y:S04]  /*0670*/  LDG.E R12, desc[UR4][R6.64+0x4] ;  /* 0x00000404060c7981 */ /* 0x000ee8000c1e1900 */
[----:B------:R-:W3:Y:S01]  /*0680*/  LDG.E R19, desc[UR4][R10.64+0x4] ;  /* 0x000004040a137981 */ /* 0x000ee2000c1e1900 */
[----:B--2---:R-:W-:-:S04]  /*0690*/  FADD R9, -R8, R9 ;  /* 0x0000000908097221 */ /* 0x004fc80000000100 */
[----:B------:R-:W-:Y:S01]  /*06a0*/  FFMA R9, R13, R9, R8 ;  /* 0x000000090d097223 */ /* 0x000fe20000000008 */
[----:B---3--:R-:W-:-:S04]  /*06b0*/  FADD R19, -R12, R19 ;  /* 0x000000130c137221 */ /* 0x008fc80000000100 */
[----:B------:R-:W-:-:S04]  /*06c0*/  FFMA R12, R13, R19, R12 ;  /* 0x000000130d0c7223 */ /* 0x000fc8000000000c */
[----:B------:R-:W-:-:S04]  /*06d0*/  FADD R12, -R9, R12 ;  /* 0x0000000c090c7221 */ /* 0x000fc80000000100 */
[----:B------:R-:W-:-:S05]  /*06e0*/  FFMA R9, R0, R12, R9 ;  /* 0x0000000c00097223 */ /* 0x000fca0000000009 */
[----:B------:R-:W-:Y:S04]  /*06f0*/  STG.E desc[UR4][R14.64+0x4], R9 ;  /* 0x000004090e007986 */ /* 0x000fe8000c101904 */
[----:B------:R-:W2:Y:S04]  /*0700*/  LDG.E R2, desc[UR4][R2.64+0x8] ;  /* 0x0000080402027981 */ /* 0x000ea8000c1e1900 */
[----:B------:R-:W2:Y:S04]  /*0710*/  LDG.E R5, desc[UR4][R4.64+0x8] ;  /* 0x0000080404057981 */ /* 0x000ea8000c1e1900 */
[----:B------:R-:W3:Y:S04]  /*0720*/  LDG.E R6, desc[UR4][R6.64+0x8] ;  /* 0x0000080406067981 */ /* 0x000ee8000c1e1900 */
[----:B------:R-:W3:Y:S01]  /*0730*/  LDG.E R11, desc[UR4][R10.64+0x8] ;  /* 0x000008040a0b7981 */ /* 0x000ee2000c1e1900 */
[----:B--2---:R-:W-:-:S04]  /*0740*/  FADD R8, -R2, R5 ;  /* 0x0000000502087221 */ /* 0x004fc80000000100 */
[----:B0-----:R-:W-:Y:S01]  /*0750*/  FFMA R17, R13, R8, R2 ;  /* 0x000000080d117223 */ /* 0x001fe20000000002 */
[----:B---3--:R-:W-:-:S04]  /*0760*/  FADD R19, -R6, R11 ;  /* 0x0000000b06137221 */ /* 0x008fc80000000100 */
[----:B------:R-:W-:-:S04]  /*0770*/  FFMA R8, R13, R19, R6 ;  /* 0x000000130d087223 */ /* 0x000fc80000000006 */
[----:B------:R-:W-:-:S04]  /*0780*/  FADD R8, -R17, R8 ;  /* 0x0000000811087221 */ /* 0x000fc80000000100 */
[----:B------:R-:W-:-:S05]  /*0790*/  FFMA R17, R0, R8, R17 ;  /* 0x0000000800117223 */ /* 0x000fca0000000011 */
[----:B------:R-:W-:Y:S01]  /*07a0*/  STG.E desc[UR4][R14.64+0x8], R17 ;  /* 0x000008110e007986 */ /* 0x000fe2000c101904 */
[----:B------:R-:W-:Y:S05]  /*07b0*/  EXIT ;  /* 0x000000000000794d */ /* 0x000fea0003800000 */
        .weak           $__internal_0_$__cuda_sm3x_div_rn_noftz_f32_slowpath
        .type           $__internal_0_$__cuda_sm3x_div_rn_noftz_f32_slowpath,@function
        .size           $__internal_0_$__cuda_sm3x_div_rn_noftz_f32_slowpath,(.L_x_44 - $__internal_0_$__cuda_sm3x_div_rn_noftz_f32_slowpath)
$__internal_0_$__cuda_sm3x_div_rn_noftz_f32_slowpath:
[----:B------:R-:W-:Y:S02]  /*07c0*/  SHF.R.U32.HI R5, RZ, 0x17, R3 ;  /* 0x00000017ff057819 */ /* 0x000fe40000011603 */
[----:B------:R-:W-:Y:S02]  /*07d0*/  SHF.R.U32.HI R4, RZ, 0x17, R0 ;  /* 0x00000017ff047819 */ /* 0x000fe40000011600 */
[----:B------:R-:W-:Y:S02]  /*07e0*/  LOP3.LUT R12, R5, 0xff, RZ, 0xc0, !PT ;  /* 0x000000ff050c7812 */ /* 0x000fe400078ec0ff */
[----:B------:R-:W-:-:S03]  /*07f0*/  LOP3.LUT R10, R4, 0xff, RZ, 0xc0, !PT ;  /* 0x000000ff040a7812 */ /* 0x000fc600078ec0ff */
[----:B------:R-:W-:Y:S01]  /*0800*/  VIADD R6, R12, 0xffffffff ;  /* 0xffffffff0c067836 */ /* 0x000fe20000000000 */
[----:B------:R-:W-:-:S04]  /*0810*/  IADD3 R5, PT, PT, R10, -0x1, RZ ;  /* 0xffffffff0a057810 */ /* 0x000fc80007ffe0ff */
[----:B------:R-:W-:-:S04]  /*0820*/  ISETP.GT.U32.AND P0, PT, R6, 0xfd, PT ;  /* 0x000000fd0600780c */ /* 0x000fc80003f04070 */
[----:B------:R-:W-:-:S13]  /*0830*/  ISETP.GT.U32.OR P0, PT, R5, 0xfd, P0 ;  /* 0x000000fd0500780c */ /* 0x000fda0000704470 */
[----:B------:R-:W-:Y:S01]  /*0840*/  @!P0 IMAD.MOV.U32 R4, RZ, RZ, RZ ;  /* 0x000000ffff048224 */ /* 0x000fe200078e00ff */
[----:B------:R-:W-:Y:S06]  /*0850*/  @!P0 BRA `(.L_x_2) ;  /* 0x00000000005c8947 */ /* 0x000fec0003800000 */
[----:B------:R-:W-:Y:S02]  /*0860*/  FSETP.GTU.FTZ.AND P0, PT, |R0|, +INF , PT ;  /* 0x7f8000000000780b */ /* 0x000fe40003f1c200 */
[----:B------:R-:W-:-:S04]  /*0870*/  FSETP.GTU.FTZ.AND P1, PT, |R3|, +INF , PT ;  /* 0x7f8000000300780b */ /* 0x000fc80003f3c200 */
[----:B------:R-:W-:-:S13]  /*0880*/  PLOP3.LUT P0, PT, P0, P1, PT, 0xf8, 0x8f ;  /* 0x00000000008f781c */ /* 0x000fda0000703f70 */
[----:B------:R-:W-:Y:S05]  /*0890*/  @P0 BRA `(.L_x_3) ;  /* 0x0000000400440947 */ /* 0x000fea0003800000 */
[----:B------:R-:W-:-:S13]  /*08a0*/  LOP3.LUT P0, RZ, R3, 0x7fffffff, R0, 0xc8, !PT ;  /* 0x7fffffff03ff7812 */ /* 0x000fda000780c800 */
[----:B------:R-:W-:Y:S05]  /*08b0*/  @!P0 BRA `(.L_x_4) ;  /* 0x0000000400348947 */ /* 0x000fea0003800000 */
[C---:B------:R-:W-:Y:S02]  /*08c0*/  FSETP.NEU.FTZ.AND P2, PT, |R0|.reuse, +INF , PT ;  /* 0x7f8000000000780b */ /* 0x040fe40003f5d200 */
[----:B------:R-:W-:Y:S02]  /*08d0*/  FSETP.NEU.FTZ.AND P1, PT, |R3|, +INF , PT ;  /* 0x7f8000000300780b */ /* 0x000fe40003f3d200 */
[----:B------:R-:W-:-:S11]  /*08e0*/  FSETP.NEU.FTZ.AND P0, PT, |R0|, +INF , PT ;  /* 0x7f8000000000780b */ /* 0x000fd60003f1d200 */
[----:B------:R-:W-:Y:S05]  /*08f0*/  @!P1 BRA !P2, `(.L_x_4) ;  /* 0x0000000400249947 */ /* 0x000fea0005000000 */
[----:B------:R-:W-:-:S04]  /*0900*/  LOP3.LUT P2, RZ, R0, 0x7fffffff, RZ, 0xc0, !PT ;  /* 0x7fffffff00ff7812 */ /* 0x000fc8000784c0ff */
[----:B------:R-:W-:-:S13]  /*0910*/  PLOP3.LUT P1, PT, P1, P2, PT, 0x2f, 0xf2 ;  /* 0x0000000000f2781c */ /* 0x000fda0000f24577 */
[----:B------:R-:W-:Y:S05]  /*0920*/  @P1 BRA `(.L_x_5) ;  /* 0x0000000400101947 */ /* 0x000fea0003800000 */
[----:B------:R-:W-:-:S04]  /*0930*/  LOP3.LUT P1, RZ, R3, 0x7fffffff, RZ, 0xc0, !PT ;  /* 0x7fffffff03ff7812 */ /* 0x000fc8000782c0ff */
[----:B------:R-:W-:-:S13]  /*0940*/  PLOP3.LUT P0, PT, P0, P1, PT, 0x2f, 0xf2 ;  /* 0x0000000000f2781c */ /* 0x000fda0000702577 */
[----:B------:R-:W-:Y:S05]  /*0950*/  @P0 BRA `(.L_x_6) ;  /* 0x0000000000f80947 */ /* 0x000fea0003800000 */
[----:B------:R-:W-:Y:S02]  /*0960*/  ISETP.GE.AND P0, PT, R5, RZ, PT ;  /* 0x000000ff0500720c */ /* 0x000fe40003f06270 */
[----:B------:R-:W-:-:S11]  /*0970*/  ISETP.GE.AND P1, PT, R6, RZ, PT ;  /* 0x000000ff0600720c */ /* 0x000fd60003f26270 */
[----:B------:R-:W-:Y:S02]  /*0980*/  @P0 IMAD.MOV.U32 R4, RZ, RZ, RZ ;  /* 0x000000ffff040224 */ /* 0x000fe400078e00ff */
[----:B------:R-:W-:Y:S01]  /*0990*/  @!P0 FFMA R0, R0, 1.84467440737095516160e+19, RZ ;  /* 0x5f80000000008823 */ /* 0x000fe200000000ff */
[----:B------:R-:W-:Y:S02]  /*09a0*/  @!P0 IMAD.MOV.U32 R4, RZ, RZ, -0x40 ;  /* 0xffffffc0ff048424 */ /* 0x000fe400078e00ff */
[----:B------:R-:W-:-:S03]  /*09b0*/  @!P1 FFMA R3, R3, 1.84467440737095516160e+19, RZ ;  /* 0x5f80000003039823 */ /* 0x000fc600000000ff */
[----:B------:R-:W-:-:S07]  /*09c0*/  @!P1 IADD3 R4, PT, PT, R4, 0x40, RZ ;  /* 0x0000004004049810 */ /* 0x000fce0007ffe0ff */
.L_x_2:
[----:B------:R-:W-:-:S05]  /*09d0*/  LEA R6, R12, 0xc0800000, 0x17 ;  /* 0xc08000000c067811 */ /* 0x000fca00078eb8ff */
[----:B------:R-:W-:Y:S02]  /*09e0*/  IMAD.IADD R6, R3, 0x1, -R6 ;  /* 0x0000000103067824 */ /* 0x000fe400078e0a06 */
[----:B------:R-:W-:Y:S02]  /*09f0*/  VIADD R3, R10, 0xffffff81 ;  /* 0xffffff810a037836 */ /* 0x000fe40000000000 */
[----:B------:R-:W0:Y:S01]  /*0a00*/  MUFU.RCP R5, R6 ;  /* 0x0000000600057308 */ /* 0x000e220000001000 */
[----:B------:R-:W-:Y:S01]  /*0a10*/  FADD.FTZ R7, -R6, -RZ ;  /* 0x800000ff06077221 */ /* 0x000fe20000010100 */
[----:B------:R-:W-:-:S03]  /*0a20*/  IMAD R0, R3, -0x800000, R0 ;  /* 0xff80000003007824 */ /* 0x000fc600078e0200 */
[----:B0-----:R-:W-:-:S04]  /*0a30*/  FFMA R10, R5, R7, 1 ;  /* 0x3f800000050a7423 */ /* 0x001fc80000000007 */
[----:B------:R-:W-:-:S04]  /*0a40*/  FFMA R14, R5, R10, R5 ;  /* 0x0000000a050e7223 */ /* 0x000fc80000000005 */
[----:B------:R-:W-:-:S04]  /*0a50*/  FFMA R5, R0, R14, RZ ;  /* 0x0000000e00057223 */ /* 0x000fc800000000ff */
[----:B------:R-:W-:-:S04]  /*0a60*/  FFMA R10, R7, R5, R0 ;  /* 0x00000005070a7223 */ /* 0x000fc80000000000 */
[----:B------:R-:W-:Y:S01]  /*0a70*/  FFMA R11, R14, R10, R5 ;  /* 0x0000000a0e0b7223 */ /* 0x000fe20000000005 */
[----:B------:R-:W-:-:S03]  /*0a80*/  IADD3 R5, PT, PT, R3, 0x7f, -R12 ;  /* 0x0000007f03057810 */ /* 0x000fc60007ffe80c */
[----:B------:R-:W-:Y:S02]  /*0a90*/  FFMA R10, R7, R11, R0 ;  /* 0x0000000b070a7223 */ /* 0x000fe40000000000 */
[----:B------:R-:W-:Y:S02]  /*0aa0*/  IMAD.IADD R5, R5, 0x1, R4 ;  /* 0x0000000105057824 */ /* 0x000fe400078e0204 */
[----:B------:R-:W-:-:S05]  /*0ab0*/  FFMA R0, R14, R10, R11 ;  /* 0x0000000a0e007223 */ /* 0x000fca000000000b */
[----:B------:R-:W-:-:S04]  /*0ac0*/  SHF.R.U32.HI R3, RZ, 0x17, R0 ;  /* 0x00000017ff037819 */ /* 0x000fc80000011600 */
[----:B------:R-:W-:-:S04]  /*0ad0*/  LOP3.LUT R3, R3, 0xff, RZ, 0xc0, !PT ;  /* 0x000000ff03037812 */ /* 0x000fc800078ec0ff */
[----:B------:R-:W-:-:S05]  /*0ae0*/  IADD3 R7, PT, PT, R3, R5, RZ ;  /* 0x0000000503077210 */ /* 0x000fca0007ffe0ff */
[----:B------:R-:W-:-:S05]  /*0af0*/  VIADD R3, R7, 0xffffffff ;  /* 0xffffffff07037836 */ /* 0x000fca0000000000 */
[----:B------:R-:W-:-:S13]  /*0b00*/  ISETP.GE.U32.AND P0, PT, R3, 0xfe, PT ;  /* 0x000000fe0300780c */ /* 0x000fda0003f06070 */
[----:B------:R-:W-:Y:S05]  /*0b10*/  @!P0 BRA `(.L_x_7) ;  /* 0x0000000000808947 */ /* 0x000fea0003800000 */
[----:B------:R-:W-:-:S13]  /*0b20*/  ISETP.GT.AND P0, PT, R7, 0xfe, PT ;  /* 0x000000fe0700780c */ /* 0x000fda0003f04270 */
[----:B------:R-:W-:Y:S05]  /*0b30*/  @P0 BRA `(.L_x_8) ;  /* 0x00000000006c0947 */ /* 0x000fea0003800000 */
[----:B------:R-:W-:-:S13]  /*0b40*/  ISETP.GE.AND P0, PT, R7, 0x1, PT ;  /* 0x000000010700780c */ /* 0x000fda0003f06270 */
[----:B------:R-:W-:Y:S05]  /*0b50*/  @P0 BRA `(.L_x_9) ;  /* 0x0000000000980947 */ /* 0x000fea0003800000 */
[----:B------:R-:W-:Y:S02]  /*0b60*/  ISETP.GE.AND P0, PT, R7, -0x18, PT ;  /* 0xffffffe80700780c */ /* 0x000fe40003f06270 */
[----:B------:R-:W-:-:S11]  /*0b70*/  LOP3.LUT R0, R0, 0x80000000, RZ, 0xc0, !PT ;  /* 0x8000000000007812 */ /* 0x000fd600078ec0ff */
[----:B------:R-:W-:Y:S05]  /*0b80*/  @!P0 BRA `(.L_x_9) ;  /* 0x00000000008c8947 */ /* 0x000fea0003800000 */
[CCC-:B------:R-:W-:Y:S01]  /*0b90*/  FFMA.RZ R3, R14.reuse, R10.reuse, R11.reuse ;  /* 0x0000000a0e037223 */ /* 0x1c0fe2000000c00b */
[C---:B------:R-:W-:Y:S02]  /*0ba0*/  VIADD R6, R7.reuse, 0x20 ;  /* 0x0000002007067836 */ /* 0x040fe40000000000 */
[CCC-:B------:R-:W-:Y:S01]  /*0bb0*/  FFMA.RM R4, R14.reuse, R10.reuse, R11.reuse ;  /* 0x0000000a0e047223 */ /* 0x1c0fe2000000400b */
[----:B------:R-:W-:Y:S02]  /*0bc0*/  ISETP.NE.AND P2, PT, R7, RZ, PT ;  /* 0x000000ff0700720c */ /* 0x000fe40003f45270 */
[----:B------:R-:W-:Y:S01]  /*0bd0*/  LOP3.LUT R5, R3, 0x7fffff, RZ, 0xc0, !PT ;  /* 0x007fffff03057812 */ /* 0x000fe200078ec0ff */
[----:B------:R-:W-:Y:S01]  /*0be0*/  FFMA.RP R3, R14, R10, R11 ;  /* 0x0000000a0e037223 */ /* 0x000fe2000000800b */
[----:B------:R-:W-:Y:S01]  /*0bf0*/  ISETP.NE.AND P1, PT, R7, RZ, PT ;  /* 0x000000ff0700720c */ /* 0x000fe20003f25270 */
[----:B------:R-:W-:Y:S01]  /*0c00*/  IMAD.MOV R7, RZ, RZ, -R7 ;  /* 0x000000ffff077224 */ /* 0x000fe200078e0a07 */
[----:B------:R-:W-:-:S02]  /*0c10*/  LOP3.LUT R5, R5, 0x800000, RZ, 0xfc, !PT ;  /* 0x0080000005057812 */ /* 0x000fc400078efcff */
[----:B------:R-:W-:Y:S02]  /*0c20*/  FSETP.NEU.FTZ.AND P0, PT, R3, R4, PT ;  /* 0x000000040300720b */ /* 0x000fe40003f1d000 */
[----:B------:R-:W-:Y:S02]  /*0c30*/  SHF.L.U32 R6, R5, R6, RZ ;  /* 0x0000000605067219 */ /* 0x000fe400000006ff */
[----:B------:R-:W-:Y:S02]  /*0c40*/  SEL R4, R7, RZ, P2 ;  /* 0x000000ff07047207 */ /* 0x000fe40001000000 */
[----:B------:R-:W-:Y:S02]  /*0c50*/  ISETP.NE.AND P1, PT, R6, RZ, P1 ;  /* 0x000000ff0600720c */ /* 0x000fe40000f25270 */
[----:B------:R-:W-:Y:S02]  /*0c60*/  SHF.R.U32.HI R4, RZ, R4, R5 ;  /* 0x00000004ff047219 */ /* 0x000fe40000011605 */
[----:B------:R-:W-:-:S02]  /*0c70*/  PLOP3.LUT P0, PT, P0, P1, PT, 0xf8, 0x8f ;  /* 0x00000000008f781c */ /* 0x000fc40000703f70 */
[----:B------:R-:W-:Y:S02]  /*0c80*/  SHF.R.U32.HI R6, RZ, 0x1, R4 ;  /* 0x00000001ff067819 */ /* 0x000fe40000011604 */
[----:B------:R-:W-:-:S04]  /*0c90*/  SEL R3, RZ, 0x1, !P0 ;  /* 0x00000001ff037807 */ /* 0x000fc80004000000 */
[----:B------:R-:W-:-:S04]  /*0ca0*/  LOP3.LUT R3, R3, 0x1, R6, 0xf8, !PT ;  /* 0x0000000103037812 */ /* 0x000fc800078ef806 */
[----:B------:R-:W-:-:S04]  /*0cb0*/  LOP3.LUT R3, R3, R4, RZ, 0xc0, !PT ;  /* 0x0000000403037212 */ /* 0x000fc800078ec0ff */
[----:B------:R-:W-:-:S04]  /*0cc0*/  IADD3 R3, PT, PT, R6, R3, RZ ;  /* 0x0000000306037210 */ /* 0x000fc80007ffe0ff */
[----:B------:R-:W-:Y:S01]  /*0cd0*/  LOP3.LUT R0, R3, R0, RZ, 0xfc, !PT ;  /* 0x0000000003007212 */ /* 0x000fe200078efcff */
[----:B------:R-:W-:Y:S06]  /*0ce0*/  BRA `(.L_x_9) ;  /* 0x0000000000347947 */ /* 0x000fec0003800000 */
.L_x_8:
[----:B------:R-:W-:-:S04]  /*0cf0*/  LOP3.LUT R0, R0, 0x80000000, RZ, 0xc0, !PT ;  /* 0x8000000000007812 */ /* 0x000fc800078ec0ff */
[----:B------:R-:W-:Y:S01]  /*0d00*/  LOP3.LUT R0, R0, 0x7f800000, RZ, 0xfc, !PT ;  /* 0x7f80000000007812 */ /* 0x000fe200078efcff */
[----:B------:R-:W-:Y:S06]  /*0d10*/  BRA `(.L_x_9) ;  /* 0x0000000000287947 */ /* 0x000fec0003800000 */
.L_x_7:
[----:B------:R-:W-:Y:S01]  /*0d20*/  IMAD R0, R5, 0x800000, R0 ;  /* 0x0080000005007824 */ /* 0x000fe200078e0200 */
[----:B------:R-:W-:Y:S06]  /*0d30*/  BRA `(.L_x_9) ;  /* 0x0000000000207947 */ /* 0x000fec0003800000 */
.L_x_6:
[----:B------:R-:W-:-:S04]  /*0d40*/  LOP3.LUT R0, R3, 0x80000000, R0, 0x48, !PT ;  /* 0x8000000003007812 */ /* 0x000fc800078e4800 */
[----:B------:R-:W-:Y:S01]  /*0d50*/  LOP3.LUT R0, R0, 0x7f800000, RZ, 0xfc, !PT ;  /* 0x7f80000000007812 */ /* 0x000fe200078efcff */
[----:B------:R-:W-:Y:S06]  /*0d60*/  BRA `(.L_x_9) ;  /* 0x0000000000147947 */ /* 0x000fec0003800000 */
.L_x_5:
[----:B------:R-:W-:Y:S01]  /*0d70*/  LOP3.LUT R0, R3, 0x80000000, R0, 0x48, !PT ;  /* 0x8000000003007812 */ /* 0x000fe200078e4800 */
[----:B------:R-:W-:Y:S06]  /*0d80*/  BRA `(.L_x_9) ;  /* 0x00000000000c7947 */ /* 0x000fec0003800000 */
.L_x_4:
[----:B------:R-:W0:Y:S01]  /*0d90*/  MUFU.RSQ R0, -QNAN ;  /* 0xffc0000000007908 */ /* 0x000e220000001400 */
[----:B------:R-:W-:Y:S05]  /*0da0*/  BRA `(.L_x_9) ;  /* 0x0000000000047947 */ /* 0x000fea0003800000 */
.L_x_3:
[----:B------:R-:W-:-:S07]  /*0db0*/  FADD.FTZ R0, R0, R3 ;  /* 0x0000000300007221 */ /* 0x000fce0000010000 */
.L_x_9:
[----:B------:R-:W-:-:S04]  /*0dc0*/  IMAD.MOV.U32 R3, RZ, RZ, 0x0 ;  /* 0x00000000ff037424 */ /* 0x000fc800078e00ff */
[----:B0-----:R-:W-:Y:S05]  /*0dd0*/  RET.REL.NODEC R2 `(_Z32nppiResize_32f_C3R_linear_kernelPKfi8NppiSize8NppiRectPfiS1_S2_) ;  /* 0xfffffff002887950 */ /* 0x001fea0003c3ffff */
.L_x_10:
[----:B------:R-:W-:-:S00]  /*0de0*/  BRA `(.L_x_10) ;  /* 0xfffffffc00fc7947 */ /* 0x000fc0000383ffff */
[----:B------:R-:W-:-:S00]  /*0df0*/  NOP ;  /* 0x0000000000007918 */ /* 0x000fc00000000000 */
        /* <DEDUP_REMOVED lines=8> */
.L_x_44:


//--------------------- .text._Z32nppiResize_8u_C3R_nearest_kernelPKhi8NppiSize8NppiRectPhiS1_S2_ --------------------------
	.section	.text._Z32nppiResize_8u_C3R_nearest_kernelPKhi8NppiSize8NppiRectPhiS1_S2_,"ax",@progbits
	.align	128
        .global         _Z32nppiResize_8u_C3R_nearest_kernelPKhi8NppiSize8NppiRectPhiS1_S2_
        .type           _Z32nppiResize_8u_C3R_nearest_kernelPKhi8NppiSize8NppiRectPhiS1_S2_,@function
        .size           _Z32nppiResize_8u_C3R_nearest_kernelPKhi8NppiSize8NppiRectPhiS1_S2_,(.L_x_45 - _Z32nppiResize_8u_C3R_nearest_kernelPKhi8NppiSize8NppiRectPhiS1_S2_)
        .other          _Z32nppiResize_8u_C3R_nearest_kernelPKhi8NppiSize8NppiRectPhiS1_S2_,@"STO_CUDA_ENTRY STV_DEFAULT"
_Z32nppiResize_8u_C3R_nearest_kernelPKhi8NppiSize8NppiRectPhiS1_S2_:
.text._Z32nppiResize_8u_C3R_nearest_kernelPKhi8NppiSize8NppiRectPhiS1_S2_:
        /* <DEDUP_REMOVED lines=26> */
[----:B------:R-:W-:Y:S05]  /*01a0*/  CALL.REL.NOINC `($__internal_1_$__cuda_sm3x_div_rn_noftz_f32_slowpath) ;  /* 0x0000000000ec7944 */ /* 0x000fea0003c00000 */
[----:B------:R-:W-:-:S07]  /*01b0*/  IMAD.MOV.U32 R5, RZ, RZ, R0 ;  /* 0x000000ffff057224 */ /* 0x000fce00078e0000 */
.L_x_11:
        /* <DEDUP_REMOVED lines=14> */
[----:B------:R-:W-:Y:S05]  /*02a0*/  CALL.REL.NOINC `($__internal_1_$__cuda_sm3x_div_rn_noftz_f32_slowpath) ;  /* 0x0000000000ac7944 */ /* 0x000fea0003c00000 */
[----:B------:R-:W-:-:S07]  /*02b0*/  IMAD.MOV.U32 R8, RZ, RZ, R0 ;  /* 0x000000ffff087224 */ /* 0x000fce00078e0000 */
.L_x_12:
[----:B------:R-:W-:Y:S01]  /*02c0*/  I2FP.F32.U32 R3, R4 ;  /* 0x0000000400037245 */ /* 0x000fe20000201000 */
[----:B------:R-:W0:Y:S01]  /*02d0*/  LDC.64 R6, c[0x0][0x398] ;  /* 0x0000e600ff067b82 */ /* 0x000e220000000a00 */
[----:B------:R-:W-:Y:S01]  /*02e0*/  I2FP.F32.S32 R0, R2 ;  /* 0x0000000200007245 */ /* 0x000fe20000201400 */
[----:B------:R-:W0:Y:S02]  /*02f0*/  LDCU UR7, c[0x0][0x3a0] ;  /* 0x00007400ff0777ac */ /* 0x000e240008000800 */
[----:B------:R-:W-:Y:S02]  /*0300*/  FFMA R3, R3, R8, 0.5 ;  /* 0x3f00000003037423 */ /* 0x000fe40000000008 */
[----:B------:R-:W-:Y:S01]  /*0310*/  FFMA R0, R0, R5, 0.5 ;  /* 0x3f00000000007423 */ /* 0x000fe20000000005 */
[----:B------:R-:W1:Y:S01]  /*0320*/  LDCU UR6, c[0x0][0x388] ;  /* 0x00007100ff0677ac */ /* 0x000e620008000800 */
[----:B------:R-:W2:Y:S02]  /*0330*/  LDC R10, c[0x0][0x394] ;  /* 0x0000e500ff0a7b82 */ /* 0x000ea40000000800 */
[----:B------:R-:W3:Y:S01]  /*0340*/  F2I.TRUNC.NTZ R3, R3 ;  /* 0x0000000300037305 */ /* 0x000ee2000020f100 */
[----:B------:R-:W4:Y:S01]  /*0350*/  LDCU.64 UR8, c[0x0][0x380] ;  /* 0x00007000ff0877ac */ /* 0x000f220008000a00 */
[----:B------:R-:W5:Y:S06]  /*0360*/  LDCU.64 UR10, c[0x0][0x3a8] ;  /* 0x00007500ff0a77ac */ /* 0x000f6c0008000a00 */
[----:B------:R-:W1:Y:S01]  /*0370*/  F2I.TRUNC.NTZ R0, R0 ;  /* 0x0000000000007305 */ /* 0x000e62000020f100 */
[----:B0-----:R-:W-:Y:S01]  /*0380*/  VIADD R9, R6, UR7 ;  /* 0x0000000706097c36 */ /* 0x001fe20008000000 */
[----:B---3--:R-:W-:Y:S01]  /*0390*/  VIADDMNMX R8, R3, R6, R6, !PT ;  /* 0x0000000603087246 */ /* 0x008fe20007800106 */
[----:B------:R-:W0:Y:S03]  /*03a0*/  LDCU UR7, c[0x0][0x3b0] ;  /* 0x00007600ff0777ac */ /* 0x000e260008000800 */
[----:B------:R-:W-:Y:S01]  /*03b0*/  VIADDMNMX R8, R9, 0xffffffff, R8, PT ;  /* 0xffffffff09087846 */ /* 0x000fe20003800108 */
[--C-:B--2---:R-:W-:Y:S01]  /*03c0*/  IMAD.IADD R6, R7, 0x1, R10.reuse ;  /* 0x0000000107067824 */ /* 0x104fe200078e020a */
[----:B-1----:R-:W-:-:S03]  /*03d0*/  VIADDMNMX R5, R0, R10, R10, !PT ;  /* 0x0000000a00057246 */ /* 0x002fc6000780010a */
[----:B------:R-:W-:Y:S01]  /*03e0*/  IMAD R8, R8, UR6, RZ ;  /* 0x0000000608087c24 */ /* 0x000fe2000f8e02ff */
[----:B------:R-:W1:Y:S01]  /*03f0*/  LDCU UR6, c[0x0][0x3c0] ;  /* 0x00007800ff0677ac */ /* 0x000e620008000800 */
[----:B------:R-:W-:-:S03]  /*0400*/  VIADDMNMX R5, R6, 0xffffffff, R5, PT ;  /* 0xffffffff06057846 */ /* 0x000fc60003800105 */
[----:B------:R-:W-:Y:S02]  /*0410*/  SHF.R.S32.HI R0, RZ, 0x1f, R8 ;  /* 0x0000001fff007819 */ /* 0x000fe40000011408 */
[----:B------:R-:W-:-:S05]  /*0420*/  IMAD R5, R5, 0x3, RZ ;  /* 0x0000000305057824 */ /* 0x000fca00078e02ff */
[--C-:B----4-:R-:W-:Y:S01]  /*0430*/  IADD3 R6, P0, P1, R8, UR8, R5.reuse ;  /* 0x0000000808067c10 */ /* 0x110fe2000f91e005 */
[----:B------:R-:W2:Y:S01]  /*0440*/  LDCU UR8, c[0x0][0x3bc] ;  /* 0x00007780ff0877ac */ /* 0x000ea20008000800 */
[----:B------:R-:W-:-:S04]  /*0450*/  SHF.R.S32.HI R5, RZ, 0x1f, R5 ;  /* 0x0000001fff057819 */ /* 0x000fc80000011405 */
[----:B------:R-:W-:-:S05]  /*0460*/  IADD3.X R7, PT, PT, R0, UR9, R5, P0, P1 ;  /* 0x0000000900077c10 */ /* 0x000fca00087e2405 */
[----:B------:R-:W3:Y:S01]  /*0470*/  LDG.E.U8 R5, desc[UR4][R6.64] ;  /* 0x0000000406057981 */ /* 0x000ee2000c1e1100 */
[----:B-1----:R-:W-:-:S04]  /*0480*/  VIADD R4, R4, UR6 ;  /* 0x0000000604047c36 */ /* 0x002fc80008000000 */
[----:B0-----:R-:W-:Y:S02]  /*0490*/  IMAD R4, R4, UR7, RZ ;  /* 0x0000000704047c24 */ /* 0x001fe4000f8e02ff */
[----:B--2---:R-:W-:-:S03]  /*04a0*/  VIADD R2, R2, UR8 ;  /* 0x0000000802027c36 */ /* 0x004fc60008000000 */
[----:B------:R-:W-:Y:S01]  /*04b0*/  SHF.R.S32.HI R0, RZ, 0x1f, R4 ;  /* 0x0000001fff007819 */ /* 0x000fe20000011404 */
[----:B------:R-:W-:-:S05]  /*04c0*/  IMAD R3, R2, 0x3, RZ ;  /* 0x0000000302037824 */ /* 0x000fca00078e02ff */
[--C-:B-----5:R-:W-:Y:S02]  /*04d0*/  IADD3 R2, P0, P1, R4, UR10, R3.reuse ;  /* 0x0000000a04027c10 */ /* 0x120fe4000f91e003 */
[----:B------:R-:W-:-:S04]  /*04e0*/  SHF.R.S32.HI R3, RZ, 0x1f, R3 ;  /* 0x0000001fff037819 */ /* 0x000fc80000011403 */
[----:B------:R-:W-:-:S05]  /*04f0*/  IADD3.X R3, PT, PT, R0, UR11, R3, P0, P1 ;  /* 0x0000000b00037c10 */ /* 0x000fca00087e2403 */
[----:B---3--:R-:W-:Y:S04]  /*0500*/  STG.E.U8 desc[UR4][R2.64], R5 ;  /* 0x0000000502007986 */ /* 0x008fe8000c101104 */
[----:B------:R-:W2:Y:S04]  /*0510*/  LDG.E.U8 R9, desc[UR4][R6.64+0x1] ;  /* 0x0000010406097981 */ /* 0x000ea8000c1e1100 */
[----:B--2---:R-:W-:Y:S04]  /*0520*/  STG.E.U8 desc[UR4][R2.64+0x1], R9 ;  /* 0x0000010902007986 */ /* 0x004fe8000c101104 */
[----:B------:R-:W2:Y:S04]  /*0530*/  LDG.E.U8 R11, desc[UR4][R6.64+0x2] ;  /* 0x00000204060b7981 */ /* 0x000ea8000c1e1100 */
[----:B--2---:R-:W-:Y:S01]  /*0540*/  STG.E.U8 desc[UR4][R2.64+0x2], R11 ;  /* 0x0000020b02007986 */ /* 0x004fe2000c101104 */
[----:B------:R-:W-:Y:S05]  /*0550*/  EXIT ;  /* 0x000000000000794d */ /* 0x000fea0003800000 */
        .weak           $__internal_1_$__cuda_sm3x_div_rn_noftz_f32_slowpath
        .type           $__internal_1_$__cuda_sm3x_div_rn_noftz_f32_slowpath,@function
        .size           $__internal_1_$__cuda_sm3x_div_rn_noftz_f32_slowpath,(.L_x_45 - $__internal_1_$__cuda_sm3x_div_rn_noftz_f32_slowpath)
$__internal_1_$__cuda_sm3x_div_rn_noftz_f32_slowpath:
[----:B------:R-:W-:Y:S02]  /*0560*/  SHF.R.U32.HI R8, RZ, 0x17, R3 ;  /* 0x00000017ff087819 */ /* 0x000fe40000011603 */
[----:B------:R-:W-:Y:S02]  /*0570*/  SHF.R.U32.HI R7, RZ, 0x17, R0 ;  /* 0x00000017ff077819 */ /* 0x000fe40000011600 */
[----:B------:R-:W-:Y:S02]  /*0580*/  LOP3.LUT R12, R8, 0xff, RZ, 0xc0, !PT ;  /* 0x000000ff080c7812 */ /* 0x000fe400078ec0ff */
[----:B------:R-:W-:-:S03]  /*0590*/  LOP3.LUT R10, R7, 0xff, RZ, 0xc0, !PT ;  /* 0x000000ff070a7812 */ /* 0x000fc600078ec0ff */
[----:B------:R-:W-:Y:S02]  /*05a0*/  VIADD R9, R12, 0xffffffff ;  /* 0xffffffff0c097836 */ /* 0x000fe40000000000 */
[----:B------:R-:W-:-:S03]  /*05b0*/  VIADD R8, R10, 0xffffffff ;  /* 0xffffffff0a087836 */ /* 0x000fc60000000000 */
        /* <DEDUP_REMOVED lines=25> */
[----:B------:R-:W-:Y:S02]  /*0750*/  @!P1 FFMA R3, R3, 1.84467440737095516160e+19, RZ ;  /* 0x5f80000003039823 */ /* 0x000fe400000000ff */
[----:B------:R-:W-:-:S07]  /*0760*/  @!P1 VIADD R7, R7, 0x40 ;  /* 0x0000004007079836 */ /* 0x000fce0000000000 */
.L_x_13:
[----:B------:R-:W-:-:S05]  /*0770*/  LEA R8, R12, 0xc0800000, 0x17 ;  /* 0xc08000000c087811 */ /* 0x000fca00078eb8ff */
[----:B------:R-:W-:Y:S02]  /*0780*/  IMAD.IADD R8, R3, 0x1, -R8 ;  /* 0x0000000103087824 */ /* 0x000fe400078e0a08 */
[----:B------:R-:W-:Y:S02]  /*0790*/  VIADD R3, R10, 0xffffff81 ;  /* 0xffffff810a037836 */ /* 0x000fe40000000000 */
[----:B------:R0:W1:Y:S01]  /*07a0*/  MUFU.RCP R9, R8 ;  /* 0x0000000800097308 */ /* 0x0000620000001000 */
[----:B------:R-:W-:Y:S01]  /*07b0*/  FADD.FTZ R11, -R8, -RZ ;  /* 0x800000ff080b7221 */ /* 0x000fe20000010100 */
[C---:B------:R-:W-:Y:S01]  /*07c0*/  IMAD R0, R3.reuse, -0x800000, R0 ;  /* 0xff80000003007824 */ /* 0x040fe200078e0200 */
[----:B0-----:R-:W-:-:S05]  /*07d0*/  IADD3 R8, PT, PT, R3, 0x7f, -R12 ;  /* 0x0000007f03087810 */ /* 0x001fca0007ffe80c */
[----:B------:R-:W-:Y:S02]  /*07e0*/  IMAD.IADD R8, R8, 0x1, R7 ;  /* 0x0000000108087824 */ /* 0x000fe400078e0207 */
[----:B-1----:R-:W-:-:S04]  /*07f0*/  FFMA R10, R9, R11, 1 ;  /* 0x3f800000090a7423 */ /* 0x002fc8000000000b */
[----:B------:R-:W-:-:S04]  /*0800*/  FFMA R14, R9, R10, R9 ;  /* 0x0000000a090e7223 */ /* 0x000fc80000000009 */
[----:B------:R-:W-:-:S04]  /*0810*/  FFMA R9, R0, R14, RZ ;  /* 0x0000000e00097223 */ /* 0x000fc800000000ff */
[----:B------:R-:W-:-:S04]  /*0820*/  FFMA R10, R11, R9, R0 ;  /* 0x000000090b0a7223 */ /* 0x000fc80000000000 */
[----:B------:R-:W-:-:S04]  /*0830*/  FFMA R9, R14, R10, R9 ;  /* 0x0000000a0e097223 */ /* 0x000fc80000000009 */
[----:B------:R-:W-:-:S04]  /*0840*/  FFMA R10, R11, R9, R0 ;  /* 0x000000090b0a7223 */ /* 0x000fc80000000000 */
[----:B------:R-:W-:-:S05]  /*0850*/  FFMA R0, R14, R10, R9 ;  /* 0x0000000a0e007223 */ /* 0x000fca0000000009 */
[----:B------:R-:W-:-:S04]  /*0860*/  SHF.R.U32.HI R3, RZ, 0x17, R0 ;  /* 0x00000017ff037819 */ /* 0x000fc80000011600 */
[----:B------:R-:W-:-:S05]  /*0870*/  LOP3.LUT R3, R3, 0xff, RZ, 0xc0, !PT ;  /* 0x000000ff03037812 */ /* 0x000fca00078ec0ff */
[----:B------:R-:W-:-:S04]  /*0880*/  IMAD.IADD R11, R3, 0x1, R8 ;  /* 0x00000001030b7824 */ /* 0x000fc800078e0208 */
        /* <DEDUP_REMOVED lines=11> */
[CCC-:B------:R-:W-:Y:S01]  /*0940*/  FFMA.RM R8, R14.reuse, R10.reuse, R9.reuse ;  /* 0x0000000a0e087223 */ /* 0x1c0fe20000004009 */
[C---:B------:R-:W-:Y:S02]  /*0950*/  ISETP.NE.AND P2, PT, R11.reuse, RZ, PT ;  /* 0x000000ff0b00720c */ /* 0x040fe40003f45270 */
[----:B------:R-:W-:Y:S02]  /*0960*/  ISETP.NE.AND P1, PT, R11, RZ, PT ;  /* 0x000000ff0b00720c */ /* 0x000fe40003f25270 */
[----:B------:R-:W-:Y:S01]  /*0970*/  LOP3.LUT R7, R3, 0x7fffff, RZ, 0xc0, !PT ;  /* 0x007fffff03077812 */ /* 0x000fe200078ec0ff */
[----:B------:R-:W-:Y:S01]  /*0980*/  FFMA.RP R3, R14, R10, R9 ;  /* 0x0000000a0e037223 */ /* 0x000fe20000008009 */
[----:B------:R-:W-:Y:S02]  /*0990*/  VIADD R10, R11, 0x20 ;  /* 0x000000200b0a7836 */ /* 0x000fe40000000000 */
[----:B------:R-:W-:Y:S01]  /*09a0*/  LOP3.LUT R7, R7, 0x800000, RZ, 0xfc, !PT ;  /* 0x0080000007077812 */ /* 0x000fe200078efcff */
[----:B------:R-:W-:Y:S01]  /*09b0*/  IMAD.MOV R9, RZ, RZ, -R11 ;  /* 0x000000ffff097224 */ /* 0x000fe200078e0a0b */
[----:B------:R-:W-:-:S02]  /*09c0*/  FSETP.NEU.FTZ.AND P0, PT, R3, R8, PT ;  /* 0x000000080300720b */ /* 0x000fc40003f1d000 */
[----:B------:R-:W-:Y:S02]  /*09d0*/  SHF.L.U32 R10, R7, R10, RZ ;  /* 0x0000000a070a7219 */ /* 0x000fe400000006ff */
[----:B------:R-:W-:Y:S02]  /*09e0*/  SEL R8, R9, RZ, P2 ;  /* 0x000000ff09087207 */ /* 0x000fe40001000000 */
[----:B------:R-:W-:Y:S02]  /*09f0*/  ISETP.NE.AND P1, PT, R10, RZ, P1 ;  /* 0x000000ff0a00720c */ /* 0x000fe40000f25270 */
[----:B------:R-:W-:Y:S02]  /*0a00*/  SHF.R.U32.HI R8, RZ, R8, R7 ;  /* 0x00000008ff087219 */ /* 0x000fe40000011607 */
[----:B------:R-:W-:Y:S02]  /*0a10*/  PLOP3.LUT P0, PT, P0, P1, PT, 0xf8, 0x8f ;  /* 0x00000000008f781c */ /* 0x000fe40000703f70 */
[----:B------:R-:W-:-:S02]  /*0a20*/  SHF.R.U32.HI R10, RZ, 0x1, R8 ;  /* 0x00000001ff0a7819 */ /* 0x000fc40000011608 */
[----:B------:R-:W-:-:S04]  /*0a30*/  SEL R3, RZ, 0x1, !P0 ;  /* 0x00000001ff037807 */ /* 0x000fc80004000000 */
[----:B------:R-:W-:-:S04]  /*0a40*/  LOP3.LUT R3, R3, 0x1, R10, 0xf8, !PT ;  /* 0x0000000103037812 */ /* 0x000fc800078ef80a */
[----:B------:R-:W-:-:S05]  /*0a50*/  LOP3.LUT R3, R3, R8, RZ, 0xc0, !PT ;  /* 0x0000000803037212 */ /* 0x000fca00078ec0ff */
[----:B------:R-:W-:-:S05]  /*0a60*/  IMAD.IADD R3, R10, 0x1, R3 ;  /* 0x000000010a037824 */ /* 0x000fca00078e0203 */
[----:B------:R-:W-:Y:S01]  /*0a70*/  LOP3.LUT R0, R3, R0, RZ, 0xfc, !PT ;  /* 0x0000000003007212 */ /* 0x000fe200078efcff */
[----:B------:R-:W-:Y:S06]  /*0a80*/  BRA `(.L_x_20) ;  /* 0x0000000000347947 */ /* 0x000fec0003800000 */
.L_x_19:
[----:B------:R-:W-:-:S04]  /*0a90*/  LOP3.LUT R0, R0, 0x80000000, RZ, 0xc0, !PT ;  /* 0x8000000000007812 */ /* 0x000fc800078ec0ff */
[----:B------:R-:W-:Y:S01]  /*0aa0*/  LOP3.LUT R0, R0, 0x7f800000, RZ, 0xfc, !PT ;  /* 0x7f80000000007812 */ /* 0x000fe200078efcff */
[----:B------:R-:W-:Y:S06]  /*0ab0*/  BRA `(.L_x_20) ;  /* 0x0000000000287947 */ /* 0x000fec0003800000 */
.L_x_18:
[----:B------:R-:W-:Y:S01]  /*0ac0*/  IMAD R0, R8, 0x800000, R0 ;  /* 0x0080000008007824 */ /* 0x000fe200078e0200 */
[----:B------:R-:W-:Y:S06]  /*0ad0*/  BRA `(.L_x_20) ;  /* 0x0000000000207947 */ /* 0x000fec0003800000 */
.L_x_17:
[----:B------:R-:W-:-:S04]  /*0ae0*/  LOP3.LUT R0, R3, 0x80000000, R0, 0x48, !PT ;  /* 0x8000000003007812 */ /* 0x000fc800078e4800 */
[----:B------:R-:W-:Y:S01]  /*0af0*/  LOP3.LUT R0, R0, 0x7f800000, RZ, 0xfc, !PT ;  /* 0x7f80000000007812 */ /* 0x000fe200078efcff */
[----:B------:R-:W-:Y:S06]  /*0b00*/  BRA `(.L_x_20) ;  /* 0x0000000000147947 */ /* 0x000fec0003800000 */
.L_x_16:
[----:B------:R-:W-:Y:S01]  /*0b10*/  LOP3.LUT R0, R3, 0x80000000, R0, 0x48, !PT ;  /* 0x8000000003007812 */ /* 0x000fe200078e4800 */
[----:B------:R-:W-:Y:S06]  /*0b20*/  BRA `(.L_x_20) ;  /* 0x00000000000c7947 */ /* 0x000fec0003800000 */
.L_x_15:
[----:B------:R-:W0:Y:S01]  /*0b30*/  MUFU.RSQ R0, -QNAN ;  /* 0xffc0000000007908 */ /* 0x000e220000001400 */
[----:B------:R-:W-:Y:S05]  /*0b40*/  BRA `(.L_x_20) ;  /* 0x0000000000047947 */ /* 0x000fea0003800000 */
.L_x_14:
[----:B------:R-:W-:-:S07]  /*0b50*/  FADD.FTZ R0, R0, R3 ;  /* 0x0000000300007221 */ /* 0x000fce0000010000 */
.L_x_20:
[----:B------:R-:W-:-:S04]  /*0b60*/  IMAD.MOV.U32 R7, RZ, RZ, 0x0 ;  /* 0x00000000ff077424 */ /* 0x000fc800078e00ff */
[----:B0-----:R-:W-:Y:S05]  /*0b70*/  RET.REL.NODEC R6 `(_Z32nppiResize_8u_C3R_nearest_kernelPKhi8NppiSize8NppiRectPhiS1_S2_) ;  /* 0xfffffff406207950 */ /* 0x001fea0003c3ffff */
.L_x_21:
        /* <DEDUP_REMOVED lines=16> */
.L_x_45:


//--------------------- .text._Z31nppiResize_8u_C1R_linear_kernelPKhi8NppiSize8NppiRectPhiS1_S2_ --------------------------
	.section	.text._Z31nppiResize_8u_C1R_linear_kernelPKhi8NppiSize8NppiRectPhiS1_S2_,"ax",@progbits
	.align	128
        .global         _Z31nppiResize_8u_C1R_linear_kernelPKhi8NppiSize8NppiRectPhiS1_S2_
        .type           _Z31nppiResize_8u_C1R_linear_kernelPKhi8NppiSize8NppiRectPhiS1_S2_,@function
        .size           _Z31nppiResize_8u_C1R_linear_kernelPKhi8NppiSize8NppiRectPhiS1_S2_,(.L_x_46 - _Z31nppiResize_8u_C1R_linear_kernelPKhi8NppiSize8NppiRectPhiS1_S2_)
        .other          _Z31nppiResize_8u_C1R_linear_kernelPKhi8NppiSize8NppiRectPhiS1_S2_,@"STO_CUDA_ENTRY STV_DEFAULT"
_Z31nppiResize_8u_C1R_linear_kernelPKhi8NppiSize8NppiRectPhiS1_S2_:
.text._Z31nppiResize_8u_C1R_linear_kernelPKhi8NppiSize8NppiRectPhiS1_S2_:
        /* <DEDUP_REMOVED lines=26> */
[----:B------:R-:W-:Y:S05]  /*01a0*/  CALL.REL.NOINC `($__internal_2_$__cuda_sm3x_div_rn_noftz_f32_slowpath) ;  /* 0x0000000400547944 */ /* 0x000fea0003c00000 */
[----:B------:R-:W-:-:S07]  /*01b0*/  IMAD.MOV.U32 R5, RZ, RZ, R0 ;  /* 0x000000ffff057224 */ /* 0x000fce00078e0000 */
.L_x_22:
        /* <DEDUP_REMOVED lines=14> */
[----:B------:R-:W-:Y:S05]  /*02a0*/  CALL.REL.NOINC `($__internal_2_$__cuda_sm3x_div_rn_noftz_f32_slowpath) ;  /* 0x0000000400147944 */ /* 0x000fea0003c00000 */
[----:B------:R-:W-:-:S07]  /*02b0*/  IMAD.MOV.U32 R8, RZ, RZ, R0 ;  /* 0x000000ffff087224 */ /* 0x000fce00078e0000 */
.L_x_23:
[----:B------:R-:W0:Y:S01]  /*02c0*/  LDC.64 R6, c[0x0][0x398] ;  /* 0x0000e600ff067b82 */ /* 0x000e220000000a00 */
[----:B------:R-:W-:Y:S01]  /*02d0*/  I2FP.F32.U32 R3, R2 ;  /* 0x0000000200037245 */ /* 0x000fe20000201000 */
[----:B------:R-:W1:Y:S01]  /*02e0*/  LDCU UR6, c[0x0][0x388] ;  /* 0x00007100ff0677ac */ /* 0x000e620008000800 */
[----:B------:R-:W2:Y:S05]  /*02f0*/  LDCU.64 UR8, c[0x0][0x380] ;  /* 0x00007000ff0877ac */ /* 0x000eaa0008000a00 */
[----:B------:R-:W3:Y:S01]  /*0300*/  LDC R14, c[0x0][0x394] ;  /* 0x0000e500ff0e7b82 */ /* 0x000ee20000000800 */
[----:B------:R-:W4:Y:S01]  /*0310*/  LDCU UR7, c[0x0][0x3b0] ;  /* 0x00007600ff0777ac */ /* 0x000f220008000800 */
[----:B------:R-:W5:Y:S06]  /*0320*/  LDCU.64 UR10, c[0x0][0x3a8] ;  /* 0x00007500ff0a77ac */ /* 0x000f6c0008000a00 */
        /* <DEDUP_REMOVED lines=10> */
[----:B------:R-:W-:-:S03]  /*03d0*/  VIADDMNMX R8, R9, 0x1, R8, PT ;  /* 0x0000000109087846 */ /* 0x000fc60003800108 */
[----:B------:R-:W-:Y:S02]  /*03e0*/  IMAD R9, R6, UR6, RZ ;  /* 0x0000000606097c24 */ /* 0x000fe4000f8e02ff */
[----:B------:R-:W-:Y:S01]  /*03f0*/  IMAD R10, R8, UR6, RZ ;  /* 0x00000006080a7c24 */ /* 0x000fe2000f8e02ff */
[----:B------:R-:W-:Y:S01]  /*0400*/  IADD3 R8, PT, PT, R7, -0x1, R14 ;  /* 0xffffffff07087810 */ /* 0x000fe20007ffe00e */
[----:B------:R-:W0:Y:S01]  /*0410*/  LDCU UR6, c[0x0][0x3c0] ;  /* 0x00007800ff0677ac */ /* 0x000e220008000800 */
[----:B--2---:R-:W-:Y:S02]  /*0420*/  IADD3 R12, P0, PT, R9, UR8, RZ ;  /* 0x00000008090c7c10 */ /* 0x004fe4000ff1e0ff */
[----:B-1----:R-:W-:Y:S02]  /*0430*/  VIMNMX R7, PT, PT, R5, R14, !PT ;  /* 0x0000000e05077248 */ /* 0x002fe40007fe0100 */
[----:B------:R-:W-:Y:S02]  /*0440*/  LEA.HI.X.SX32 R20, R9, UR9, 0x1, P0 ;  /* 0x0000000909147c11 */ /* 0x000fe400080f0eff */
[----:B------:R-:W-:Y:S01]  /*0450*/  IADD3 R16, P1, PT, R10, UR8, RZ ;  /* 0x000000080a107c10 */ /* 0x000fe2000ff3e0ff */
[----:B------:R-:W1:Y:S01]  /*0460*/  LDCU UR8, c[0x0][0x3bc] ;  /* 0x00007780ff0877ac */ /* 0x000e620008000800 */
[----:B------:R-:W-:-:S02]  /*0470*/  SHF.R.S32.HI R9, RZ, 0x1f, R7 ;  /* 0x0000001fff097819 */ /* 0x000fc40000011407 */
[-C--:B------:R-:W-:Y:S02]  /*0480*/  IADD3 R14, P2, PT, R7, R12.reuse, RZ ;  /* 0x0000000c070e7210 */ /* 0x080fe40007f5e0ff */
[----:B------:R-:W-:Y:S02]  /*0490*/  VIADDMNMX R5, R5, 0x1, R8, PT ;  /* 0x0000000105057846 */ /* 0x000fe40003800108 */
[----:B------:R-:W-:Y:S01]  /*04a0*/  LEA.HI.X.SX32 R18, R10, UR9, 0x1, P1 ;  /* 0x000000090a127c11 */ /* 0x000fe200088f0eff */
[--C-:B------:R-:W-:Y:S01]  /*04b0*/  IMAD.X R15, R9, 0x1, R20.reuse, P2 ;  /* 0x00000001090f7824 */ /* 0x100fe200010e0614 */
[----:B------:R-:W-:Y:S02]  /*04c0*/  SHF.R.S32.HI R11, RZ, 0x1f, R5 ;  /* 0x0000001fff0b7819 */ /* 0x000fe40000011405 */
[----:B------:R-:W-:Y:S02]  /*04d0*/  IADD3 R12, P1, PT, R5, R12, RZ ;  /* 0x0000000c050c7210 */ /* 0x000fe40007f3e0ff */
[-C--:B------:R-:W-:Y:S01]  /*04e0*/  IADD3 R8, P0, PT, R7, R16.reuse, RZ ;  /* 0x0000001007087210 */ /* 0x080fe20007f1e0ff */
[----:B------:R-:W2:Y:S01]  /*04f0*/  LDG.E.U8 R14, desc[UR4][R14.64] ;  /* 0x000000040e0e7981 */ /* 0x000ea2000c1e1100 */
[----:B------:R-:W-:Y:S01]  /*0500*/  IADD3 R10, P2, PT, R5, R16, RZ ;  /* 0x00000010050a7210 */ /* 0x000fe20007f5e0ff */
[----:B------:R-:W-:-:S02]  /*0510*/  IMAD.X R13, R11, 0x1, R20, P1 ;  /* 0x000000010b0d7824 */ /* 0x000fc400008e0614 */
[--C-:B------:R-:W-:Y:S02]  /*0520*/  IMAD.X R9, R9, 0x1, R18.reuse, P0 ;  /* 0x0000000109097824 */ /* 0x100fe400000e0612 */
[----:B------:R-:W-:Y:S01]  /*0530*/  IMAD.X R11, R11, 0x1, R18, P2 ;  /* 0x000000010b0b7824 */ /* 0x000fe200010e0612 */
[----:B------:R-:W3:Y:S04]  /*0540*/  LDG.E.U8 R12, desc[UR4][R12.64] ;  /* 0x000000040c0c7981 */ /* 0x000ee8000c1e1100 */
[----:B------:R-:W5:Y:S04]  /*0550*/  LDG.E.U8 R8, desc[UR4][R8.64] ;  /* 0x0000000408087981 */ /* 0x000f68000c1e1100 */
[----:B------:R-:W5:Y:S01]  /*0560*/  LDG.E.U8 R10, desc[UR4][R10.64] ;  /* 0x000000040a0a7981 */ /* 0x000f62000c1e1100 */
[----:B------:R-:W-:-:S05]  /*0570*/  I2FP.F32.S32 R16, R7 ;  /* 0x0000000700107245 */ /* 0x000fca0000201400 */
[----:B------:R-:W-:Y:S01]  /*0580*/  FADD R16, R3, -R16 ;  /* 0x8000001003107221 */ /* 0x000fe20000000000 */
[----:B------:R-:W-:-:S05]  /*0590*/  I2FP.F32.S32 R3, R6 ;  /* 0x0000000600037245 */ /* 0x000fca0000201400 */
[----:B------:R-:W-:Y:S01]  /*05a0*/  FADD R3, R0, -R3 ;  /* 0x8000000300037221 */ /* 0x000fe20000000000 */
[----:B0-----:R-:W-:-:S04]  /*05b0*/  VIADD R2, R2, UR6 ;  /* 0x0000000602027c36 */ /* 0x001fc80008000000 */
[----:B----4-:R-:W-:Y:S01]  /*05c0*/  IMAD R0, R2, UR7, RZ ;  /* 0x0000000702007c24 */ /* 0x010fe2000f8e02ff */
[----:B--2---:R-:W-:Y:S02]  /*05d0*/  I2FP.F32.U32 R5, R14 ;  /* 0x0000000e00057245 */ /* 0x004fe40000201000 */
[----:B---3--:R-:W-:Y:S02]  /*05e0*/  I2FP.F32.U32 R18, R12 ;  /* 0x0000000c00127245 */ /* 0x008fe40000201000 */
[----:B-----5:R-:W-:Y:S02]  /*05f0*/  I2FP.F32.U32 R7, R8 ;  /* 0x0000000800077245 */ /* 0x020fe40000201000 */
[----:B------:R-:W-:Y:S01]  /*0600*/  I2FP.F32.U32 R20, R10 ;  /* 0x0000000a00147245 */ /* 0x000fe20000201000 */
[----:B------:R-:W-:-:S04]  /*0610*/  FADD R18, -R5, R18 ;  /* 0x0000001205127221 */ /* 0x000fc80000000100 */
[----:B------:R-:W-:Y:S01]  /*0620*/  FADD R20, -R7, R20 ;  /* 0x0000001407147221 */ /* 0x000fe20000000100 */
[----:B------:R-:W-:-:S03]  /*0630*/  FFMA R18, R16, R18, R5 ;  /* 0x0000001210127223 */ /* 0x000fc60000000005 */
[----:B------:R-:W-:-:S04]  /*0640*/  FFMA R7, R16, R20, R7 ;  /* 0x0000001410077223 */ /* 0x000fc80000000007 */
[----:B------:R-:W-:-:S04]  /*0650*/  FADD R7, -R18, R7 ;  /* 0x0000000712077221 */ /* 0x000fc80000000100 */
[----:B------:R-:W-:-:S04]  /*0660*/  FFMA R3, R3, R7, R18 ;  /* 0x0000000703037223 */ /* 0x000fc80000000012 */
[----:B------:R-:W-:Y:S01]  /*0670*/  FADD R5, R3, 0.5 ;  /* 0x3f00000003057421 */ /* 0x000fe20000000000 */
[----:B-1----:R-:W-:-:S05]  /*0680*/  VIADD R3, R4, UR8 ;  /* 0x0000000804037c36 */ /* 0x002fca0008000000 */
[----:B------:R-:W0:Y:S01]  /*0690*/  F2I.U32.TRUNC.NTZ R5, R5 ;  /* 0x0000000500057305 */ /* 0x000e22000020f000 */
[--C-:B------:R-:W-:Y:S02]  /*06a0*/  IADD3 R2, P0, P1, R0, UR10, R3.reuse ;  /* 0x0000000a00027c10 */ /* 0x100fe4000f91e003 */
[----:B------:R-:W-:Y:S02]  /*06b0*/  SHF.R.S32.HI R7, RZ, 0x1f, R3 ;  /* 0x0000001fff077819 */ /* 0x000fe40000011403 */
[----:B------:R-:W-:-:S04]  /*06c0*/  SHF.R.S32.HI R0, RZ, 0x1f, R0 ;  /* 0x0000001fff007819 */ /* 0x000fc80000011400 */
[----:B------:R-:W-:-:S05]  /*06d0*/  IADD3.X R3, PT, PT, R0, UR11, R7, P0, P1 ;  /* 0x0000000b00037c10 */ /* 0x000fca00087e2407 */
[----:B0-----:R-:W-:Y:S01]  /*06e0*/  STG.E.U8 desc[UR4][R2.64], R5 ;  /* 0x0000000502007986 */ /* 0x001fe2000c101104 */
[----:B------:R-:W-:Y:S05]  /*06f0*/  EXIT ;  /* 0x000000000000794d */ /* 0x000fea0003800000 */
        .weak           $__internal_2_$__cuda_sm3x_div_rn_noftz_f32_slowpath
        .type           $__internal_2_$__cuda_sm3x_div_rn_noftz_f32_slowpath,@function
        .size           $__internal_2_$__cuda_sm3x_div_rn_noftz_f32_slowpath,(.L_x_46 - $__internal_2_$__cuda_sm3x_div_rn_noftz_f32_slowpath)
$__internal_2_$__cuda_sm3x_div_rn_noftz_f32_slowpath:
        /* <DEDUP_REMOVED lines=33> */
.L_x_24:
        /* <DEDUP_REMOVED lines=50> */
.L_x_30:
[----:B------:R-:W-:-:S04]  /*0c30*/  LOP3.LUT R0, R0, 0x80000000, RZ, 0xc0, !PT ;  /* 0x8000000000007812 */ /* 0x000fc800078ec0ff */
[----:B------:R-:W-:Y:S01]  /*0c40*/  LOP3.LUT R0, R0, 0x7f800000, RZ, 0xfc, !PT ;  /* 0x7f80000000007812 */ /* 0x000fe200078efcff */
[----:B------:R-:W-:Y:S06]  /*0c50*/  BRA `(.L_x_31) ;  /* 0x0000000000287947 */ /* 0x000fec0003800000 */
.L_x_29:
[----:B------:R-:W-:Y:S01]  /*0c60*/  IMAD R0, R8, 0x800000, R0 ;  /* 0x0080000008007824 */ /* 0x000fe200078e0200 */
[----:B------:R-:W-:Y:S06]  /*0c70*/  BRA `(.L_x_31) ;  /* 0x0000000000207947 */ /* 0x000fec0003800000 */
.L_x_28:
[----:B------:R-:W-:-:S04]  /*0c80*/  LOP3.LUT R0, R3, 0x80000000, R0, 0x48, !PT ;  /* 0x8000000003007812 */ /* 0x000fc800078e4800 */
[----:B------:R-:W-:Y:S01]  /*0c90*/  LOP3.LUT R0, R0, 0x7f800000, RZ, 0xfc, !PT ;  /* 0x7f80000000007812 */ /* 0x000fe200078efcff */
[----:B------:R-:W-:Y:S06]  /*0ca0*/  BRA `(.L_x_31) ;  /* 0x0000000000147947 */ /* 0x000fec0003800000 */
.L_x_27:
[----:B------:R-:W-:Y:S01]  /*0cb0*/  LOP3.LUT R0, R3, 0x80000000, R0, 0x48, !PT ;  /* 0x8000000003007812 */ /* 0x000fe200078e4800 */
[----:B------:R-:W-:Y:S06]  /*0cc0*/  BRA `(.L_x_31) ;  /* 0x00000000000c7947 */ /* 0x000fec0003800000 */
.L_x_26:
[----:B------:R-:W0:Y:S01]  /*0cd0*/  MUFU.RSQ R0, -QNAN ;  /* 0xffc0000000007908 */ /* 0x000e220000001400 */
[----:B------:R-:W-:Y:S05]  /*0ce0*/  BRA `(.L_x_31) ;  /* 0x0000000000047947 */ /* 0x000fea0003800000 */
.L_x_25:
[----:B------:R-:W-:-:S07]  /*0cf0*/  FADD.FTZ R0, R0, R3 ;  /* 0x0000000300007221 */ /* 0x000fce0000010000 */
.L_x_31:
[----:B------:R-:W-:-:S04]  /*0d00*/  IMAD.MOV.U32 R7, RZ, RZ, 0x0 ;  /* 0x00000000ff077424 */ /* 0x000fc800078e00ff */
[----:B0-----:R-:W-:Y:S05]  /*0d10*/  RET.REL.NODEC R6 `(_Z31nppiResize_8u_C1R_linear_kernelPKhi8NppiSize8NppiRectPhiS1_S2_) ;  /* 0xfffffff006b87950 */ /* 0x001fea0003c3ffff */
.L_x_32:
        /* <DEDUP_REMOVED lines=14> */
.L_x_46:


//--------------------- .text._Z32nppiResize_8u_C1R_nearest_kernelPKhi8NppiSize8NppiRectPhiS1_S2_ --------------------------
	.section	.text._Z32nppiResize_8u_C1R_nearest_kernelPKhi8NppiSize8NppiRectPhiS1_S2_,"ax",@progbits
	.align	128
        .global         _Z32nppiResize_8u_C1R_nearest_kernelPKhi8NppiSize8NppiRectPhiS1_S2_
        .type           _Z32nppiResize_8u_C1R_nearest_kernelPKhi8NppiSize8NppiRectPhiS1_S2_,@function
        .size           _Z32nppiResize_8u_C1R_nearest_kernelPKhi8NppiSize8NppiRectPhiS1_S2_,(.L_x_47 - _Z32nppiResize_8u_C1R_nearest_kernelPKhi8NppiSize8NppiRectPhiS1_S2_)
        .other          _Z32nppiResize_8u_C1R_nearest_kernelPKhi8NppiSize8NppiRectPhiS1_S2_,@"STO_CUDA_ENTRY STV_DEFAULT"
_Z32nppiResize_8u_C1R_nearest_kernelPKhi8NppiSize8NppiRectPhiS1_S2_:
.text._Z32nppiResize_8u_C1R_nearest_kernelPKhi8NppiSize8NppiRectPhiS1_S2_:
        /* <DEDUP_REMOVED lines=26> */
[----:B------:R-:W-:Y:S05]  /*01a0*/  CALL.REL.NOINC `($__internal_3_$__cuda_sm3x_div_rn_noftz_f32_slowpath) ;  /* 0x0000000000d47944 */ /* 0x000fea0003c00000 */
[----:B------:R-:W-:-:S07]  /*01b0*/  IMAD.MOV.U32 R5, RZ, RZ, R0 ;  /* 0x000000ffff057224 */ /* 0x000fce00078e0000 */
.L_x_33:
        /* <DEDUP_REMOVED lines=14> */
[----:B------:R-:W-:Y:S05]  /*02a0*/  CALL.REL.NOINC `($__internal_3_$__cuda_sm3x_div_rn_noftz_f32_slowpath) ;  /* 0x0000000000947944 */ /* 0x000fea0003c00000 */
[----:B------:R-:W-:-:S07]  /*02b0*/  IMAD.MOV.U32 R8, RZ, RZ, R0 ;  /* 0x000000ffff087224 */ /* 0x000fce00078e0000 */
.L_x_34:
        /* <DEDUP_REMOVED lines=20> */
[----:B------:R-:W-:-:S04]  /*0400*/  VIADDMNMX R6, R6, 0xffffffff, R5, PT ;  /* 0xffffffff06067846 */ /* 0x000fc80003800105 */
[--C-:B------:R-:W-:Y:S02]  /*0410*/  SHF.R.S32.HI R8, RZ, 0x1f, R6.reuse ;  /* 0x0000001fff087819 */ /* 0x100fe40000011406 */
[----:B----4-:R-:W-:Y:S01]  /*0420*/  IADD3 R6, P0, P1, R3, UR8, R6 ;  /* 0x0000000803067c10 */ /* 0x010fe2000f91e006 */
[----:B------:R-:W2:Y:S01]  /*0430*/  LDCU UR8, c[0x0][0x3bc] ;  /* 0x00007780ff0877ac */ /* 0x000ea20008000800 */
[----:B------:R-:W-:-:S04]  /*0440*/  SHF.R.S32.HI R3, RZ, 0x1f, R3 ;  /* 0x0000001fff037819 */ /* 0x000fc80000011403 */
[----:B------:R-:W-:-:S06]  /*0450*/  IADD3.X R7, PT, PT, R3, UR9, R8, P0, P1 ;  /* 0x0000000903077c10 */ /* 0x000fcc00087e2408 */
[----:B------:R-:W3:Y:S01]  /*0460*/  LDG.E.U8 R7, desc[UR4][R6.64] ;  /* 0x0000000406077981 */ /* 0x000ee2000c1e1100 */
[----:B-1----:R-:W-:-:S04]  /*0470*/  VIADD R2, R2, UR6 ;  /* 0x0000000602027c36 */ /* 0x002fc80008000000 */
[----:B0-----:R-:W-:Y:S02]  /*0480*/  IMAD R0, R2, UR7, RZ ;  /* 0x0000000702007c24 */ /* 0x001fe4000f8e02ff */
[----:B--2---:R-:W-:-:S05]  /*0490*/  VIADD R3, R4, UR8 ;  /* 0x0000000804037c36 */ /* 0x004fca0008000000 */
[--C-:B-----5:R-:W-:Y:S02]  /*04a0*/  IADD3 R2, P0, P1, R0, UR10, R3.reuse ;  /* 0x0000000a00027c10 */ /* 0x120fe4000f91e003 */
[----:B------:R-:W-:Y:S02]  /*04b0*/  SHF.R.S32.HI R5, RZ, 0x1f, R3 ;  /* 0x0000001fff057819 */ /* 0x000fe40000011403 */
[----:B------:R-:W-:-:S04]  /*04c0*/  SHF.R.S32.HI R0, RZ, 0x1f, R0 ;  /* 0x0000001fff007819 */ /* 0x000fc80000011400 */
[----:B------:R-:W-:-:S05]  /*04d0*/  IADD3.X R3, PT, PT, R0, UR11, R5, P0, P1 ;  /* 0x0000000b00037c10 */ /* 0x000fca00087e2405 */
[----:B---3--:R-:W-:Y:S01]  /*04e0*/  STG.E.U8 desc[UR4][R2.64], R7 ;  /* 0x0000000702007986 */ /* 0x008fe2000c101104 */
[----:B------:R-:W-:Y:S05]  /*04f0*/  EXIT ;  /* 0x000000000000794d */ /* 0x000fea0003800000 */
        .weak           $__internal_3_$__cuda_sm3x_div_rn_noftz_f32_slowpath
        .type           $__internal_3_$__cuda_sm3x_div_rn_noftz_f32_slowpath,@function
        .size           $__internal_3_$__cuda_sm3x_div_rn_noftz_f32_slowpath,(.L_x_47 - $__internal_3_$__cuda_sm3x_div_rn_noftz_f32_slowpath)
$__internal_3_$__cuda_sm3x_div_rn_noftz_f32_slowpath:
        /* <DEDUP_REMOVED lines=33> */
.L_x_35:
        /* <DEDUP_REMOVED lines=50> */
.L_x_41:
[----:B------:R-:W-:-:S04]  /*0a30*/  LOP3.LUT R0, R0, 0x80000000, RZ, 0xc0, !PT ;  /* 0x8000000000007812 */ /* 0x000fc800078ec0ff */
[----:B------:R-:W-:Y:S01]  /*0a40*/  LOP3.LUT R0, R0, 0x7f800000, RZ, 0xfc, !PT ;  /* 0x7f80000000007812 */ /* 0x000fe200078efcff */
[----:B------:R-:W-:Y:S06]  /*0a50*/  BRA `(.L_x_42) ;  /* 0x0000000000287947 */ /* 0x000fec0003800000 */
.L_x_40:
[----:B------:R-:W-:Y:S01]  /*0a60*/  IMAD R0, R8, 0x800000, R0 ;  /* 0x0080000008007824 */ /* 0x000fe200078e0200 */
[----:B------:R-:W-:Y:S06]  /*0a70*/  BRA `(.L_x_42) ;  /* 0x0000000000207947 */ /* 0x000fec0003800000 */
.L_x_39:
[----:B------:R-:W-:-:S04]  /*0a80*/  LOP3.LUT R0, R3, 0x80000000, R0, 0x48, !PT ;  /* 0x8000000003007812 */ /* 0x000fc800078e4800 */
[----:B------:R-:W-:Y:S01]  /*0a90*/  LOP3.LUT R0, R0, 0x7f800000, RZ, 0xfc, !PT ;  /* 0x7f80000000007812 */ /* 0x000fe200078efcff */
[----:B------:R-:W-:Y:S06]  /*0aa0*/  BRA `(.L_x_42) ;  /* 0x0000000000147947 */ /* 0x000fec0003800000 */
.L_x_38:
[----:B------:R-:W-:Y:S01]  /*0ab0*/  LOP3.LUT R0, R3, 0x80000000, R0, 0x48, !PT ;  /* 0x8000000003007812 */ /* 0x000fe200078e4800 */
[----:B------:R-:W-:Y:S06]  /*0ac0*/  BRA `(.L_x_42) ;  /* 0x00000000000c7947 */ /* 0x000fec0003800000 */
.L_x_37:
[----:B------:R-:W0:Y:S01]  /*0ad0*/  MUFU.RSQ R0, -QNAN ;  /* 0xffc0000000007908 */ /* 0x000e220000001400 */
[----:B------:R-:W-:Y:S05]  /*0ae0*/  BRA `(.L_x_42) ;  /* 0x0000000000047947 */ /* 0x000fea0003800000 */
.L_x_36:
[----:B------:R-:W-:-:S07]  /*0af0*/  FADD.FTZ R0, R0, R3 ;  /* 0x0000000300007221 */ /* 0x000fce0000010000 */
.L_x_42:
[----:B------:R-:W-:-:S04]  /*0b00*/  IMAD.MOV.U32 R7, RZ, RZ, 0x0 ;  /* 0x00000000ff077424 */ /* 0x000fc800078e00ff */
[----:B0-----:R-:W-:Y:S05]  /*0b10*/  RET.REL.NODEC R6 `(_Z32nppiResize_8u_C1R_nearest_kernelPKhi8NppiSize8NppiRectPhiS1_S2_) ;  /* 0xfffffff406387950 */ /* 0x001fea0003c3ffff */
.L_x_43:
        /* <DEDUP_REMOVED lines=14> */
.L_x_47:


//--------------------- .nv.shared.reserved.0     --------------------------
	.section	.nv.shared.reserved.0,"aw",@nobits
	.weak		__nv_reservedSMEM_offset_0_alias
	.size		__nv_reservedSMEM_offset_0_alias, 0, 64
	.other		__nv_reservedSMEM_offset_0_alias,@"STO_CUDA_RESERVED_SHARED STV_DEFAULT"
__nv_reservedSMEM_offset_0_alias:
	.zero		0
	.zero		64


//--------------------- .nv.constant0._Z32nppiResize_32f_C3R_linear_kernelPKfi8NppiSize8NppiRectPfiS1_S2_ --------------------------
	.section	.nv.constant0._Z32nppiResize_32f_C3R_linear_kernelPKfi8NppiSize8NppiRectPfiS1_S2_,"a",@progbits
	.sectionflags	@""
	.align	4
.nv.constant0._Z32nppiResize_32f_C3R_linear_kernelPKfi8NppiSize8NppiRectPfiS1_S2_:
	.zero		972


//--------------------- .nv.constant0._Z32nppiResize_8u_C3R_nearest_kernelPKhi8NppiSize8NppiRectPhiS1_S2_ --------------------------
	.section	.nv.constant0._Z32nppiResize_8u_C3R_nearest_kernelPKhi8NppiSize8NppiRectPhiS1_S2_,"a",@progbits
	.sectionflags	@""
	.align	4
.nv.constant0._Z32nppiResize_8u_C3R_nearest_kernelPKhi8NppiSize8NppiRectPhiS1_S2_:
	.zero		972


//--------------------- .nv.constant0._Z31nppiResize_8u_C1R_linear_kernelPKhi8NppiSize8NppiRectPhiS1_S2_ --------------------------
	.section	.nv.constant0._Z31nppiResize_8u_C1R_linear_kernelPKhi8NppiSize8NppiRectPhiS1_S2_,"a",@progbits
	.sectionflags	@""
	.align	4
.nv.constant0._Z31nppiResize_8u_C1R_linear_kernelPKhi8NppiSize8NppiRectPhiS1_S2_:
	.zero		972


//--------------------- .nv.constant0._Z32nppiResize_8u_C1R_nearest_kernelPKhi8NppiSize8NppiRectPhiS1_S2_ --------------------------
	.section	.nv.constant0._Z32nppiResize_8u_C1R_nearest_kernelPKhi8NppiSize8NppiRectPhiS1_S2_,"a",@progbits
	.sectionflags	@""
	.align	4
.nv.constant0._Z32nppiResize_8u_C1R_nearest_kernelPKhi8NppiSize8NppiRectPhiS1_S2_:
	.zero		972


//--------------------- SYMBOLS --------------------------

	.type		.nv.reservedSmem.offset0,@object
	.size		.nv.reservedSmem.offset0,0x4
